	.target	sm_90a

	.elftype	@"ET_EXEC"


//--------------------- .note.nv.tkinfo           --------------------------
	.section	.note.nv.tkinfo,"",@"SHT_NOTE"
	.sectionflags	@"SHF_NOTE_NV_TKINFO"
	.tkinfo
        /*0018*/ 	.word	0x00000002
        /*0030*/ 	.string	""
        /*0030*/ 	.string	"ptxas"
        /*0030*/ 	.string	"Cuda compilation tools, release 13.0, V13.0.88"
        /*0030*/ 	.string	"Build cuda_13.0.r13.0/compiler.36424714_0"
        /*0030*/ 	.string	"-arch sm_90a -m 64 "



//--------------------- .note.nv.cuinfo           --------------------------
	.section	.note.nv.cuinfo,"",@"SHT_NOTE"
	.sectionflags	@"SHF_NOTE_NV_CUINFO"
        /*0018*/ 	.short	0x0002
        /*001a*/ 	.short	0x005a
        /*001c*/ 	.short	0x0082
	.zero		2


//--------------------- .nv.info                  --------------------------
	.section	.nv.info,"",@"SHT_CUDA_INFO"
	.align	4


	//----- nvinfo : EIATTR_REGCOUNT
	.align		4
        /*0000*/ 	.byte	0x04, 0x2f
        /*0002*/ 	.short	(.L_15 - .L_14)
	.align		4
.L_14:
        /*0004*/ 	.word	index@(_ZN7cutlass13device_kernelINS_4gemm6kernel13GemmUniversalIN4cute5tupleIJiiiiEEENS1_10collective13CollectiveMmaINS1_34MainloopSm90TmaGmmaWarpSpecializedILi28ENS5_IJNS4_1CILi2EEESB_NSA_ILi1EEEEEENS1_32KernelTmaWarpSpecializedPingpongEEENS5_IJNSA_ILi64EEESG_NSA_ILi32EEEEEENS_10bfloat16_tENS5_IJlSC_lEEESJ_SK_NS4_8TiledMMAINS4_8MMA_AtomIJNS4_4SM904GMMA27MMA_64x64x16_F32BF16BF16_SSILNSO_5MajorE0ELSQ_0ELNSO_7ScaleInE1ELSR_1EEEEEENS4_6LayoutINS5_IJSC_SC_SC_EEENS5_IJNSA_ILi0EEESW_SW_EEEEENS5_IJNS4_10UnderscoreESZ_SZ_EEEEENS4_23SM90_TMA_LOAD_MULTICASTENS4_14ComposedLayoutINS4_7SwizzleILi2ELi4ELi3EEENS4_18smem_ptr_flag_bitsILi16EEENSU_INS5_IJNSA_ILi8EEESH_EEENS5_IJSH_SC_EEEEEEEvNS4_8identityES12_S1C_vS1D_EENS_8epilogue10collective6detail29Sm90TmaWarpSpecializedAdapterINS1G_15DefaultEpilogueISJ_SK_SK_NS1F_6thread17LinearCombinationISJ_Li1EffLNS1K_9ScaleType4KindE0ELNS_15FloatRoundStyleE2ESJ_EENS1_15EpilogueDefaultEEEEEvvEEEEvNT_6ParamsE)
        /*0008*/ 	.word	0x000000a8


	//----- nvinfo : EIATTR_FRAME_SIZE
	.align		4
.L_15:
        /*000c*/ 	.byte	0x04, 0x11
        /*000e*/ 	.short	(.L_17 - .L_16)
	.align		4
.L_16:
        /*0010*/ 	.word	index@(_ZN7cutlass13device_kernelINS_4gemm6kernel13GemmUniversalIN4cute5tupleIJiiiiEEENS1_10collective13CollectiveMmaINS1_34MainloopSm90TmaGmmaWarpSpecializedILi28ENS5_IJNS4_1CILi2EEESB_NSA_ILi1EEEEEENS1_32KernelTmaWarpSpecializedPingpongEEENS5_IJNSA_ILi64EEESG_NSA_ILi32EEEEEENS_10bfloat16_tENS5_IJlSC_lEEESJ_SK_NS4_8TiledMMAINS4_8MMA_AtomIJNS4_4SM904GMMA27MMA_64x64x16_F32BF16BF16_SSILNSO_5MajorE0ELSQ_0ELNSO_7ScaleInE1ELSR_1EEEEEENS4_6LayoutINS5_IJSC_SC_SC_EEENS5_IJNSA_ILi0EEESW_SW_EEEEENS5_IJNS4_10UnderscoreESZ_SZ_EEEEENS4_23SM90_TMA_LOAD_MULTICASTENS4_14ComposedLayoutINS4_7SwizzleILi2ELi4ELi3EEENS4_18smem_ptr_flag_bitsILi16EEENSU_INS5_IJNSA_ILi8EEESH_EEENS5_IJSH_SC_EEEEEEEvNS4_8identityES12_S1C_vS1D_EENS_8epilogue10collective6detail29Sm90TmaWarpSpecializedAdapterINS1G_15DefaultEpilogueISJ_SK_SK_NS1F_6thread17LinearCombinationISJ_Li1EffLNS1K_9ScaleType4KindE0ELNS_15FloatRoundStyleE2ESJ_EENS1_15EpilogueDefaultEEEEEvvEEEEvNT_6ParamsE)
        /*0014*/ 	.word	0x00000008


	//----- nvinfo : EIATTR_MIN_STACK_SIZE
	.align		4
.L_17:
        /*0018*/ 	.byte	0x04, 0x12
        /*001a*/ 	.short	(.L_19 - .L_18)
	.align		4
.L_18:
        /*001c*/ 	.word	index@(_ZN7cutlass13device_kernelINS_4gemm6kernel13GemmUniversalIN4cute5tupleIJiiiiEEENS1_10collective13CollectiveMmaINS1_34MainloopSm90TmaGmmaWarpSpecializedILi28ENS5_IJNS4_1CILi2EEESB_NSA_ILi1EEEEEENS1_32KernelTmaWarpSpecializedPingpongEEENS5_IJNSA_ILi64EEESG_NSA_ILi32EEEEEENS_10bfloat16_tENS5_IJlSC_lEEESJ_SK_NS4_8TiledMMAINS4_8MMA_AtomIJNS4_4SM904GMMA27MMA_64x64x16_F32BF16BF16_SSILNSO_5MajorE0ELSQ_0ELNSO_7ScaleInE1ELSR_1EEEEEENS4_6LayoutINS5_IJSC_SC_SC_EEENS5_IJNSA_ILi0EEESW_SW_EEEEENS5_IJNS4_10UnderscoreESZ_SZ_EEEEENS4_23SM90_TMA_LOAD_MULTICASTENS4_14ComposedLayoutINS4_7SwizzleILi2ELi4ELi3EEENS4_18smem_ptr_flag_bitsILi16EEENSU_INS5_IJNSA_ILi8EEESH_EEENS5_IJSH_SC_EEEEEEEvNS4_8identityES12_S1C_vS1D_EENS_8epilogue10collective6detail29Sm90TmaWarpSpecializedAdapterINS1G_15DefaultEpilogueISJ_SK_SK_NS1F_6thread17LinearCombinationISJ_Li1EffLNS1K_9ScaleType4KindE0ELNS_15FloatRoundStyleE2ESJ_EENS1_15EpilogueDefaultEEEEEvvEEEEvNT_6ParamsE)
        /*0020*/ 	.word	0x00000008
.L_19:


//--------------------- .nv.compat                --------------------------
	.section	.nv.compat,"",@"SHT_CUDA_COMPAT_INFO"
	.align	4
        /*0000*/ 	.byte	0x02, 0x09, 0x01, 0x00, 0x02, 0x02, 0x04, 0x00, 0x02, 0x05, 0x05, 0x00, 0x03, 0x07, 0x01, 0x01
        /*0010*/ 	.byte	0x02, 0x03, 0x01, 0x00, 0x02, 0x06, 0x01, 0x00, 0x04, 0x0b, 0x08, 0x00, 0x00, 0x00, 0x00, 0x00
        /*0020*/ 	.byte	0x00, 0x00, 0x00, 0x00


//--------------------- .nv.info._ZN7cutlass13device_kernelINS_4gemm6kernel13GemmUniversalIN4cute5tupleIJiiiiEEENS1_10collective13CollectiveMmaINS1_34MainloopSm90TmaGmmaWarpSpecializedILi28ENS5_IJNS4_1CILi2EEESB_NSA_ILi1EEEEEENS1_32KernelTmaWarpSpecializedPingpongEEENS5_IJNSA_ILi64EEESG_NSA_ILi32EEEEEENS_10bfloat16_tENS5_IJlSC_lEEESJ_SK_NS4_8TiledMMAINS4_8MMA_AtomIJNS4_4SM904GMMA27MMA_64x64x16_F32BF16BF16_SSILNSO_5MajorE0ELSQ_0ELNSO_7ScaleInE1ELSR_1EEEEEENS4_6LayoutINS5_IJSC_SC_SC_EEENS5_IJNSA_ILi0EEESW_SW_EEEEENS5_IJNS4_10UnderscoreESZ_SZ_EEEEENS4_23SM90_TMA_LOAD_MULTICASTENS4_14ComposedLayoutINS4_7SwizzleILi2ELi4ELi3EEENS4_18smem_ptr_flag_bitsILi16EEENSU_INS5_IJNSA_ILi8EEESH_EEENS5_IJSH_SC_EEEEEEEvNS4_8identityES12_S1C_vS1D_EENS_8epilogue10collective6detail29Sm90TmaWarpSpecializedAdapterINS1G_15DefaultEpilogueISJ_SK_SK_NS1F_6thread17LinearCombinationISJ_Li1EffLNS1K_9ScaleType4KindE0ELNS_15FloatRoundStyleE2ESJ_EENS1_15EpilogueDefaultEEEEEvvEEEEvNT_6ParamsE --------------------------
	.section	.nv.info._ZN7cutlass13device_kernelINS_4gemm6kernel13GemmUniversalIN4cute5tupleIJiiiiEEENS1_10collective13CollectiveMmaINS1_34MainloopSm90TmaGmmaWarpSpecializedILi28ENS5_IJNS4_1CILi2EEESB_NSA_ILi1EEEEEENS1_32KernelTmaWarpSpecializedPingpongEEENS5_IJNSA_ILi64EEESG_NSA_ILi32EEEEEENS_10bfloat16_tENS5_IJlSC_lEEESJ_SK_NS4_8TiledMMAINS4_8MMA_AtomIJNS4_4SM904GMMA27MMA_64x64x16_F32BF16BF16_SSILNSO_5MajorE0ELSQ_0ELNSO_7ScaleInE1ELSR_1EEEEEENS4_6LayoutINS5_IJSC_SC_SC_EEENS5_IJNSA_ILi0EEESW_SW_EEEEENS5_IJNS4_10UnderscoreESZ_SZ_EEEEENS4_23SM90_TMA_LOAD_MULTICASTENS4_14ComposedLayoutINS4_7SwizzleILi2ELi4ELi3EEENS4_18smem_ptr_flag_bitsILi16EEENSU_INS5_IJNSA_ILi8EEESH_EEENS5_IJSH_SC_EEEEEEEvNS4_8identityES12_S1C_vS1D_EENS_8epilogue10collective6detail29Sm90TmaWarpSpecializedAdapterINS1G_15DefaultEpilogueISJ_SK_SK_NS1F_6thread17LinearCombinationISJ_Li1EffLNS1K_9ScaleType4KindE0ELNS_15FloatRoundStyleE2ESJ_EENS1_15EpilogueDefaultEEEEEvvEEEEvNT_6ParamsE,"",@"SHT_CUDA_INFO"
	.sectionflags	@""
	.align	4


	//----- nvinfo : EIATTR_CUDA_API_VERSION
	.align		4
        /*0000*/ 	.byte	0x04, 0x37
        /*0002*/ 	.short	(.L_21 - .L_20)
.L_20:
        /*0004*/ 	.word	0x00000082


	//----- nvinfo : EIATTR_KPARAM_INFO
	.align		4
.L_21:
        /*0008*/ 	.byte	0x04, 0x17
        /*000a*/ 	.short	(.L_23 - .L_22)
.L_22:
        /*000c*/ 	.word	0x00000000
        /*0010*/ 	.short	0x0000
        /*0012*/ 	.short	0x0070
        /*0014*/ 	.byte	0x00, 0xf0, 0x01, 0x10


	//----- nvinfo : EIATTR_SPARSE_MMA_MASK
	.align		4
.L_23:
        /*0018*/ 	.byte	0x03, 0x50
        /*001a*/ 	.short	0x0000


	//----- nvinfo : EIATTR_MAXREG_COUNT
	.align		4
        /*001c*/ 	.byte	0x03, 0x1b
        /*001e*/ 	.short	0x00a8


	//----- nvinfo : EIATTR_NUM_BARRIERS
	.align		4
        /*0020*/ 	.byte	0x02, 0x4c
        /*0022*/ 	.byte	0x01
	.zero		1


	//----- nvinfo : EIATTR_EXTERNS
	.align		4
        /*0024*/ 	.byte	0x04, 0x0f
        /*0026*/ 	.short	(.L_25 - .L_24)


	//   ....[0]....
	.align		4
.L_24:
        /*0028*/ 	.word	index@(__assertfail)


	//----- nvinfo : EIATTR_ANNOTATIONS
	.align		4
.L_25:
        /*002c*/ 	.byte	0x04, 0x55
        /*002e*/ 	.short	(.L_27 - .L_26)


	//   ....[0]....
.L_26:
        /*0030*/ 	.word	0x00000001
        /*0034*/ 	.byte	0xe0, 0x10, 0x00, 0x00, 0x01, 0x00, 0x00, 0x00, 0xd0, 0x46, 0x00, 0x00, 0x01, 0x00, 0x00, 0x00
        /*0044*/ 	.byte	0x50, 0x54, 0x00, 0x00


	//----- nvinfo : EIATTR_MERCURY_ISA_VERSION
	.align		4
.L_27:
        /*0048*/ 	.byte	0x03, 0x5f
        /*004a*/ 	.short	0x0101


	//----- nvinfo : EIATTR_INT_WARP_WIDE_INSTR_OFFSETS
	.align		4
        /*004c*/ 	.byte	0x04, 0x31
        /*004e*/ 	.short	(.L_29 - .L_28)


	//   ....[0]....
.L_28:
        /*0050*/ 	.word	0x00000860


	//   ....[1]....
        /*0054*/ 	.word	0x00000890


	//   ....[2]....
        /*0058*/ 	.word	0x000008d0


	//   ....[3]....
        /*005c*/ 	.word	0x00000a00


	//   ....[4]....
        /*0060*/ 	.word	0x00000a10


	//   ....[5]....
        /*0064*/ 	.word	0x00000a20


	//   ....[6]....
        /*0068*/ 	.word	0x00000ac0


	//   ....[7]....
        /*006c*/ 	.word	0x00000b00


	//   ....[8]....
        /*0070*/ 	.word	0x00002150


	//----- nvinfo : EIATTR_COOP_GROUP_MASK_REGIDS
	.align		4
.L_29:
        /*0074*/ 	.byte	0x04, 0x29
        /*0076*/ 	.short	(.L_31 - .L_30)


	//   ....[0]....
.L_30:
        /*0078*/ 	.word	0xffffffff


	//   ....[1]....
        /*007c*/ 	.word	0xffffffff


	//   ....[2]....
        /*0080*/ 	.word	0xffffffff


	//   ....[3]....
        /*0084*/ 	.word	0xffffffff


	//   ....[4]....
        /*0088*/ 	.word	0xffffffff


	//   ....[5]....
        /*008c*/ 	.word	0xffffffff


	//   ....[6]....
        /*0090*/ 	.word	0xffffffff


	//----- nvinfo : EIATTR_COOP_GROUP_INSTR_OFFSETS
	.align		4
.L_31:
        /*0094*/ 	.byte	0x04, 0x28
        /*0096*/ 	.short	(.L_33 - .L_32)


	//   ....[0]....
.L_32:
        /*0098*/ 	.word	0x00000070


	//   ....[1]....
        /*009c*/ 	.word	0x00000080


	//   ....[2]....
        /*00a0*/ 	.word	0x00000140


	//   ....[3]....
        /*00a4*/ 	.word	0x00000620


	//   ....[4]....
        /*00a8*/ 	.word	0x00000660


	//   ....[5]....
        /*00ac*/ 	.word	0x00000a40


	//   ....[6]....
        /*00b0*/ 	.word	0x00000c80


	//----- nvinfo : EIATTR_REG_RECONFIG
	.align		4
.L_33:
        /*00b4*/ 	.byte	0x01, 0x54
	.zero		2


	//----- nvinfo : EIATTR_SYSCALL_OFFSETS
	.align		4
        /*00b8*/ 	.byte	0x04, 0x46
        /*00ba*/ 	.short	(.L_35 - .L_34)


	//   ....[0]....
.L_34:
        /*00bc*/ 	.word	0x00001b90


	//----- nvinfo : EIATTR_MBARRIER_INSTR_OFFSETS
	.align		4
.L_35:
        /*00c0*/ 	.byte	0x04, 0x39
        /*00c2*/ 	.short	(.L_37 - .L_36)


	//   ....[0]....
.L_36:
        /*00c4*/ 	.word	0x00000280
        /*00c8*/ 	.word	0x000000ff
        /*00cc*/ 	.word	0x00000000
        /*00d0*/ 	.short	0x0100
        /*00d2*/ 	.byte	0x08
	.zero		1


	//   ....[1]....
        /*00d4*/ 	.word	0x00000290
        /*00d8*/ 	.word	0x000000ff
        /*00dc*/ 	.word	0x000000e0
        /*00e0*/ 	.short	0x0100
        /*00e2*/ 	.byte	0x08
	.zero		1


	//   ....[2]....
        /*00e4*/ 	.word	0x000002a0
        /*00e8*/ 	.word	0x000000ff
        /*00ec*/ 	.word	0x00000008
        /*00f0*/ 	.short	0x0100
        /*00f2*/ 	.byte	0x08
	.zero		1


	//   ....[3]....
        /*00f4*/ 	.word	0x000002b0
        /*00f8*/ 	.word	0x000000ff
        /*00fc*/ 	.word	0x000000e8
        /*0100*/ 	.short	0x0100
        /*0102*/ 	.byte	0x08
	.zero		1


	//   ....[4]....
        /*0104*/ 	.word	0x000002c0
        /*0108*/ 	.word	0x000000ff
        /*010c*/ 	.word	0x00000010
        /*0110*/ 	.short	0x0100
        /*0112*/ 	.byte	0x08
	.zero		1


	//   ....[5]....
        /*0114*/ 	.word	0x000002d0
        /*0118*/ 	.word	0x000000ff
        /*011c*/ 	.word	0x000000f0
        /*0120*/ 	.short	0x0100
        /*0122*/ 	.byte	0x08
	.zero		1


	//   ....[6]....
        /*0124*/ 	.word	0x000002e0
        /*0128*/ 	.word	0x000000ff
        /*012c*/ 	.word	0x00000018
        /*0130*/ 	.short	0x0100
        /*0132*/ 	.byte	0x08
	.zero		1


	//   ....[7]....
        /*0134*/ 	.word	0x000002f0
        /*0138*/ 	.word	0x000000ff
        /*013c*/ 	.word	0x000000f8
        /*0140*/ 	.short	0x0100
        /*0142*/ 	.byte	0x08
	.zero		1


	//   ....[8]....
        /*0144*/ 	.word	0x00000300
        /*0148*/ 	.word	0x000000ff
        /*014c*/ 	.word	0x00000020
        /*0150*/ 	.short	0x0100
        /*0152*/ 	.byte	0x08
	.zero		1


	//   ....[9]....
        /*0154*/ 	.word	0x00000310
        /*0158*/ 	.word	0x000000ff
        /*015c*/ 	.word	0x00000100
        /*0160*/ 	.short	0x0100
        /*0162*/ 	.byte	0x08
	.zero		1


	//   ....[10]....
        /*0164*/ 	.word	0x00000320
        /*0168*/ 	.word	0x000000ff
        /*016c*/ 	.word	0x00000028
        /*0170*/ 	.short	0x0100
        /*0172*/ 	.byte	0x08
	.zero		1


	//   ....[11]....
        /*0174*/ 	.word	0x00000330
        /*0178*/ 	.word	0x000000ff
        /*017c*/ 	.word	0x00000108
        /*0180*/ 	.short	0x0100
        /*0182*/ 	.byte	0x08
	.zero		1


	//   ....[12]....
        /*0184*/ 	.word	0x00000340
        /*0188*/ 	.word	0x000000ff
        /*018c*/ 	.word	0x00000030
        /*0190*/ 	.short	0x0100
        /*0192*/ 	.byte	0x08
	.zero		1


	//   ....[13]....
        /*0194*/ 	.word	0x00000350
        /*0198*/ 	.word	0x000000ff
        /*019c*/ 	.word	0x00000110
        /*01a0*/ 	.short	0x0100
        /*01a2*/ 	.byte	0x08
	.zero		1


	//   ....[14]....
        /*01a4*/ 	.word	0x00000360
        /*01a8*/ 	.word	0x000000ff
        /*01ac*/ 	.word	0x00000038
        /*01b0*/ 	.short	0x0100
        /*01b2*/ 	.byte	0x08
	.zero		1


	//   ....[15]....
        /*01b4*/ 	.word	0x00000370
        /*01b8*/ 	.word	0x000000ff
        /*01bc*/ 	.word	0x00000118
        /*01c0*/ 	.short	0x0100
        /*01c2*/ 	.byte	0x08
	.zero		1


	//   ....[16]....
        /*01c4*/ 	.word	0x00000380
        /*01c8*/ 	.word	0x000000ff
        /*01cc*/ 	.word	0x00000040
        /*01d0*/ 	.short	0x0100
        /*01d2*/ 	.byte	0x08
	.zero		1


	//   ....[17]....
        /*01d4*/ 	.word	0x00000390
        /*01d8*/ 	.word	0x000000ff
        /*01dc*/ 	.word	0x00000120
        /*01e0*/ 	.short	0x0100
        /*01e2*/ 	.byte	0x08
	.zero		1


	//   ....[18]....
        /*01e4*/ 	.word	0x000003a0
        /*01e8*/ 	.word	0x000000ff
        /*01ec*/ 	.word	0x00000048
        /*01f0*/ 	.short	0x0100
        /*01f2*/ 	.byte	0x08
	.zero		1


	//   ....[19]....
        /*01f4*/ 	.word	0x000003b0
        /*01f8*/ 	.word	0x000000ff
        /*01fc*/ 	.word	0x00000128
        /*0200*/ 	.short	0x0100
        /*0202*/ 	.byte	0x08
	.zero		1


	//   ....[20]....
        /*0204*/ 	.word	0x000003c0
        /*0208*/ 	.word	0x000000ff
        /*020c*/ 	.word	0x00000050
        /*0210*/ 	.short	0x0100
        /*0212*/ 	.byte	0x08
	.zero		1


	//   ....[21]....
        /*0214*/ 	.word	0x000003d0
        /*0218*/ 	.word	0x000000ff
        /*021c*/ 	.word	0x00000130
        /*0220*/ 	.short	0x0100
        /*0222*/ 	.byte	0x08
	.zero		1


	//   ....[22]....
        /*0224*/ 	.word	0x000003e0
        /*0228*/ 	.word	0x000000ff
        /*022c*/ 	.word	0x00000058
        /*0230*/ 	.short	0x0100
        /*0232*/ 	.byte	0x08
	.zero		1


	//   ....[23]....
        /*0234*/ 	.word	0x000003f0
        /*0238*/ 	.word	0x000000ff
        /*023c*/ 	.word	0x00000138
        /*0240*/ 	.short	0x0100
        /*0242*/ 	.byte	0x08
	.zero		1


	//   ....[24]....
        /*0244*/ 	.word	0x00000400
        /*0248*/ 	.word	0x000000ff
        /*024c*/ 	.word	0x00000060
        /*0250*/ 	.short	0x0100
        /*0252*/ 	.byte	0x08
	.zero		1


	//   ....[25]....
        /*0254*/ 	.word	0x00000410
        /*0258*/ 	.word	0x000000ff
        /*025c*/ 	.word	0x00000140
        /*0260*/ 	.short	0x0100
        /*0262*/ 	.byte	0x08
	.zero		1


	//   ....[26]....
        /*0264*/ 	.word	0x00000420
        /*0268*/ 	.word	0x000000ff
        /*026c*/ 	.word	0x00000068
        /*0270*/ 	.short	0x0100
        /*0272*/ 	.byte	0x08
	.zero		1


	//   ....[27]....
        /*0274*/ 	.word	0x00000430
        /*0278*/ 	.word	0x000000ff
        /*027c*/ 	.word	0x00000148
        /*0280*/ 	.short	0x0100
        /*0282*/ 	.byte	0x08
	.zero		1


	//   ....[28]....
        /*0284*/ 	.word	0x00000440
        /*0288*/ 	.word	0x000000ff
        /*028c*/ 	.word	0x00000070
        /*0290*/ 	.short	0x0100
        /*0292*/ 	.byte	0x08
	.zero		1


	//   ....[29]....
        /*0294*/ 	.word	0x00000450
        /*0298*/ 	.word	0x000000ff
        /*029c*/ 	.word	0x00000150
        /*02a0*/ 	.short	0x0100
        /*02a2*/ 	.byte	0x08
	.zero		1


	//   ....[30]....
        /*02a4*/ 	.word	0x00000460
        /*02a8*/ 	.word	0x000000ff
        /*02ac*/ 	.word	0x00000078
        /*02b0*/ 	.short	0x0100
        /*02b2*/ 	.byte	0x08
	.zero		1


	//   ....[31]....
        /*02b4*/ 	.word	0x00000470
        /*02b8*/ 	.word	0x000000ff
        /*02bc*/ 	.word	0x00000158
        /*02c0*/ 	.short	0x0100
        /*02c2*/ 	.byte	0x08
	.zero		1


	//   ....[32]....
        /*02c4*/ 	.word	0x00000480
        /*02c8*/ 	.word	0x000000ff
        /*02cc*/ 	.word	0x00000080
        /*02d0*/ 	.short	0x0100
        /*02d2*/ 	.byte	0x08
	.zero		1


	//   ....[33]....
        /*02d4*/ 	.word	0x00000490
        /*02d8*/ 	.word	0x000000ff
        /*02dc*/ 	.word	0x00000160
        /*02e0*/ 	.short	0x0100
        /*02e2*/ 	.byte	0x08
	.zero		1


	//   ....[34]....
        /*02e4*/ 	.word	0x000004a0
        /*02e8*/ 	.word	0x000000ff
        /*02ec*/ 	.word	0x00000088
        /*02f0*/ 	.short	0x0100
        /*02f2*/ 	.byte	0x08
	.zero		1


	//   ....[35]....
        /*02f4*/ 	.word	0x000004b0
        /*02f8*/ 	.word	0x000000ff
        /*02fc*/ 	.word	0x00000168
        /*0300*/ 	.short	0x0100
        /*0302*/ 	.byte	0x08
	.zero		1


	//   ....[36]....
        /*0304*/ 	.word	0x000004c0
        /*0308*/ 	.word	0x000000ff
        /*030c*/ 	.word	0x00000090
        /*0310*/ 	.short	0x0100
        /*0312*/ 	.byte	0x08
	.zero		1


	//   ....[37]....
        /*0314*/ 	.word	0x000004d0
        /*0318*/ 	.word	0x000000ff
        /*031c*/ 	.word	0x00000170
        /*0320*/ 	.short	0x0100
        /*0322*/ 	.byte	0x08
	.zero		1


	//   ....[38]....
        /*0324*/ 	.word	0x000004e0
        /*0328*/ 	.word	0x000000ff
        /*032c*/ 	.word	0x00000098
        /*0330*/ 	.short	0x0100
        /*0332*/ 	.byte	0x08
	.zero		1


	//   ....[39]....
        /*0334*/ 	.word	0x000004f0
        /*0338*/ 	.word	0x000000ff
        /*033c*/ 	.word	0x00000178
        /*0340*/ 	.short	0x0100
        /*0342*/ 	.byte	0x08
	.zero		1


	//   ....[40]....
        /*0344*/ 	.word	0x00000500
        /*0348*/ 	.word	0x000000ff
        /*034c*/ 	.word	0x000000a0
        /*0350*/ 	.short	0x0100
        /*0352*/ 	.byte	0x08
	.zero		1


	//   ....[41]....
        /*0354*/ 	.word	0x00000510
        /*0358*/ 	.word	0x000000ff
        /*035c*/ 	.word	0x00000180
        /*0360*/ 	.short	0x0100
        /*0362*/ 	.byte	0x08
	.zero		1


	//   ....[42]....
        /*0364*/ 	.word	0x00000520
        /*0368*/ 	.word	0x000000ff
        /*036c*/ 	.word	0x000000a8
        /*0370*/ 	.short	0x0100
        /*0372*/ 	.byte	0x08
	.zero		1


	//   ....[43]....
        /*0374*/ 	.word	0x00000530
        /*0378*/ 	.word	0x000000ff
        /*037c*/ 	.word	0x00000188
        /*0380*/ 	.short	0x0100
        /*0382*/ 	.byte	0x08
	.zero		1


	//   ....[44]....
        /*0384*/ 	.word	0x00000540
        /*0388*/ 	.word	0x000000ff
        /*038c*/ 	.word	0x000000b0
        /*0390*/ 	.short	0x0100
        /*0392*/ 	.byte	0x08
	.zero		1


	//   ....[45]....
        /*0394*/ 	.word	0x00000550
        /*0398*/ 	.word	0x000000ff
        /*039c*/ 	.word	0x00000190
        /*03a0*/ 	.short	0x0100
        /*03a2*/ 	.byte	0x08
	.zero		1


	//   ....[46]....
        /*03a4*/ 	.word	0x00000560
        /*03a8*/ 	.word	0x000000ff
        /*03ac*/ 	.word	0x000000b8
        /*03b0*/ 	.short	0x0100
        /*03b2*/ 	.byte	0x08
	.zero		1


	//   ....[47]....
        /*03b4*/ 	.word	0x00000570
        /*03b8*/ 	.word	0x000000ff
        /*03bc*/ 	.word	0x00000198
        /*03c0*/ 	.short	0x0100
        /*03c2*/ 	.byte	0x08
	.zero		1


	//   ....[48]....
        /*03c4*/ 	.word	0x00000580
        /*03c8*/ 	.word	0x000000ff
        /*03cc*/ 	.word	0x000000c0
        /*03d0*/ 	.short	0x0100
        /*03d2*/ 	.byte	0x08
	.zero		1


	//   ....[49]....
        /*03d4*/ 	.word	0x00000590
        /*03d8*/ 	.word	0x000000ff
        /*03dc*/ 	.word	0x000001a0
        /*03e0*/ 	.short	0x0100
        /*03e2*/ 	.byte	0x08
	.zero		1


	//   ....[50]....
        /*03e4*/ 	.word	0x000005a0
        /*03e8*/ 	.word	0x000000ff
        /*03ec*/ 	.word	0x000000c8
        /*03f0*/ 	.short	0x0100
        /*03f2*/ 	.byte	0x08
	.zero		1


	//   ....[51]....
        /*03f4*/ 	.word	0x000005b0
        /*03f8*/ 	.word	0x000000ff
        /*03fc*/ 	.word	0x000001a8
        /*0400*/ 	.short	0x0100
        /*0402*/ 	.byte	0x08
	.zero		1


	//   ....[52]....
        /*0404*/ 	.word	0x000005c0
        /*0408*/ 	.word	0x000000ff
        /*040c*/ 	.word	0x000000d0
        /*0410*/ 	.short	0x0100
        /*0412*/ 	.byte	0x08
	.zero		1


	//   ....[53]....
        /*0414*/ 	.word	0x000005d0
        /*0418*/ 	.word	0x000000ff
        /*041c*/ 	.word	0x000001b0
        /*0420*/ 	.short	0x0100
        /*0422*/ 	.byte	0x08
	.zero		1


	//   ....[54]....
        /*0424*/ 	.word	0x000005e0
        /*0428*/ 	.word	0x000000ff
        /*042c*/ 	.word	0x000000d8
        /*0430*/ 	.short	0x0100
        /*0432*/ 	.byte	0x08
	.zero		1


	//   ....[55]....
        /*0434*/ 	.word	0x000005f0
        /*0438*/ 	.word	0x000000ff
        /*043c*/ 	.word	0x000001b8
        /*0440*/ 	.short	0x0100
        /*0442*/ 	.byte	0x08
	.zero		1


	//   ....[56]....
        /*0444*/ 	.word	0x00000b30
        /*0448*/ 	.word	0x000000ff
        /*044c*/ 	.word	0x000001f0
        /*0450*/ 	.short	0x0100
        /*0452*/ 	.byte	0x08
	.zero		1


	//   ....[57]....
        /*0454*/ 	.word	0x00000bc0
        /*0458*/ 	.word	0x000000ff
        /*045c*/ 	.word	0x000001f8
        /*0460*/ 	.short	0x0100
        /*0462*/ 	.byte	0x08
	.zero		1


	//   ....[58]....
        /*0464*/ 	.word	0x00000c00
        /*0468*/ 	.word	0x000000ff
        /*046c*/ 	.word	0x000001d0
        /*0470*/ 	.short	0x0100
        /*0472*/ 	.byte	0x09
	.zero		1


	//   ....[59]....
        /*0474*/ 	.word	0x00000c10
        /*0478*/ 	.word	0x000000ff
        /*047c*/ 	.word	0x000001d8
        /*0480*/ 	.short	0x0100
        /*0482*/ 	.byte	0x09
	.zero		1


	//   ....[60]....
        /*0484*/ 	.word	0x00000c20
        /*0488*/ 	.word	0x000000ff
        /*048c*/ 	.word	0x000001e0
        /*0490*/ 	.short	0x0100
        /*0492*/ 	.byte	0x09
	.zero		1


	//   ....[61]....
        /*0494*/ 	.word	0x00000c30
        /*0498*/ 	.word	0x000000ff
        /*049c*/ 	.word	0x000001e8
        /*04a0*/ 	.short	0x0100
        /*04a2*/ 	.byte	0x09
	.zero		1


	//   ....[62]....
        /*04a4*/ 	.word	0x00001a70
        /*04a8*/ 	.word	0x0000003f
        /*04ac*/ 	.word	0x00000000
        /*04b0*/ 	.short	0x010a
        /*04b2*/ 	.byte	0x2a
	.zero		1


	//   ....[63]....
        /*04b4*/ 	.word	0x00001c10
        /*04b8*/ 	.word	0x00000003
        /*04bc*/ 	.word	0x00000000
        /*04c0*/ 	.short	0x010a
        /*04c2*/ 	.byte	0x3f
	.zero		1


	//   ....[64]....
        /*04c4*/ 	.word	0x00001c50
        /*04c8*/ 	.word	0x00000003
        /*04cc*/ 	.word	0x00000000
        /*04d0*/ 	.short	0x010a
        /*04d2*/ 	.byte	0x3f
	.zero		1


	//   ....[65]....
        /*04d4*/ 	.word	0x00001e50
        /*04d8*/ 	.word	0x000000ff
        /*04dc*/ 	.word	0x00000000
        /*04e0*/ 	.short	0x010a
        /*04e2*/ 	.byte	0x04
	.zero		1


	//   ....[66]....
        /*04e4*/ 	.word	0x00001e90
        /*04e8*/ 	.word	0x000000ff
        /*04ec*/ 	.word	0x00000000
        /*04f0*/ 	.short	0x010a
        /*04f2*/ 	.byte	0x04
	.zero		1


	//   ....[67]....
        /*04f4*/ 	.word	0x00001ff0
        /*04f8*/ 	.word	0x00000005
        /*04fc*/ 	.word	0x00000000
        /*0500*/ 	.short	0x0101
        /*0502*/ 	.byte	0x3f
	.zero		1


	//   ....[68]....
        /*0504*/ 	.word	0x000020f0
        /*0508*/ 	.word	0x00000040
        /*050c*/ 	.word	0x00000000
        /*0510*/ 	.short	0x0101
        /*0512*/ 	.byte	0x2f
	.zero		1


	//   ....[69]....
        /*0514*/ 	.word	0x000021f0
        /*0518*/ 	.word	0x00000003
        /*051c*/ 	.word	0x00000000
        /*0520*/ 	.short	0x0101
        /*0522*/ 	.byte	0x3f
	.zero		1


	//   ....[70]....
        /*0524*/ 	.word	0x000022b0
        /*0528*/ 	.word	0x0000003f
        /*052c*/ 	.word	0x00000010
        /*0530*/ 	.short	0x010a
        /*0532*/ 	.byte	0x2a
	.zero		1


	//   ....[71]....
        /*0534*/ 	.word	0x000046f0
        /*0538*/ 	.word	0x00000042
        /*053c*/ 	.word	0x00000000
        /*0540*/ 	.short	0x0101
        /*0542*/ 	.byte	0x2f
	.zero		1


	//   ....[72]....
        /*0544*/ 	.word	0x00005160
        /*0548*/ 	.word	0x0000000a
        /*054c*/ 	.word	0x000000e0
        /*0550*/ 	.short	0x010a
        /*0552*/ 	.byte	0x3f
	.zero		1


	//   ....[73]....
        /*0554*/ 	.word	0x00005570
        /*0558*/ 	.word	0x00000002
        /*055c*/ 	.word	0x000001f8
        /*0560*/ 	.short	0x0101
        /*0562*/ 	.byte	0x3f
	.zero		1


	//   ....[74]....
        /*0564*/ 	.word	0x00005ce0
        /*0568*/ 	.word	0x00000007
        /*056c*/ 	.word	0x00000000
        /*0570*/ 	.short	0x010a
        /*0572*/ 	.byte	0x3f
	.zero		1


	//   ....[75]....
        /*0574*/ 	.word	0x00005d60
        /*0578*/ 	.word	0x00000009
        /*057c*/ 	.word	0x00000000
        /*0580*/ 	.short	0x010a
        /*0582*/ 	.byte	0x3f
	.zero		1


	//   ....[76]....
        /*0584*/ 	.word	0x00005df0
        /*0588*/ 	.word	0x00000006
        /*058c*/ 	.word	0x00000000
        /*0590*/ 	.short	0x010a
        /*0592*/ 	.byte	0x3f
	.zero		1


	//   ....[77]....
        /*0594*/ 	.word	0x00005e80
        /*0598*/ 	.word	0x00000009
        /*059c*/ 	.word	0x00000000
        /*05a0*/ 	.short	0x010a
        /*05a2*/ 	.byte	0x3f
	.zero		1


	//   ....[78]....
        /*05a4*/ 	.word	0x00005f10
        /*05a8*/ 	.word	0x00000006
        /*05ac*/ 	.word	0x00000000
        /*05b0*/ 	.short	0x010a
        /*05b2*/ 	.byte	0x3f
	.zero		1


	//   ....[79]....
        /*05b4*/ 	.word	0x00005fa0
        /*05b8*/ 	.word	0x00000009
        /*05bc*/ 	.word	0x00000000
        /*05c0*/ 	.short	0x010a
        /*05c2*/ 	.byte	0x3f
	.zero		1


	//   ....[80]....
        /*05c4*/ 	.word	0x00006030
        /*05c8*/ 	.word	0x00000006
        /*05cc*/ 	.word	0x00000000
        /*05d0*/ 	.short	0x010a
        /*05d2*/ 	.byte	0x3f
	.zero		1


	//   ....[81]....
        /*05d4*/ 	.word	0x000060c0
        /*05d8*/ 	.word	0x00000009
        /*05dc*/ 	.word	0x00000000
        /*05e0*/ 	.short	0x010a
        /*05e2*/ 	.byte	0x3f
	.zero		1


	//   ....[82]....
        /*05e4*/ 	.word	0x00006150
        /*05e8*/ 	.word	0x00000006
        /*05ec*/ 	.word	0x00000000
        /*05f0*/ 	.short	0x010a
        /*05f2*/ 	.byte	0x3f
	.zero		1


	//   ....[83]....
        /*05f4*/ 	.word	0x000061e0
        /*05f8*/ 	.word	0x00000009
        /*05fc*/ 	.word	0x00000000
        /*0600*/ 	.short	0x010a
        /*0602*/ 	.byte	0x3f
	.zero		1


	//   ....[84]....
        /*0604*/ 	.word	0x00006270
        /*0608*/ 	.word	0x00000006
        /*060c*/ 	.word	0x00000000
        /*0610*/ 	.short	0x010a
        /*0612*/ 	.byte	0x3f
	.zero		1


	//   ....[85]....
        /*0614*/ 	.word	0x00006300
        /*0618*/ 	.word	0x00000009
        /*061c*/ 	.word	0x00000000
        /*0620*/ 	.short	0x010a
        /*0622*/ 	.byte	0x3f
	.zero		1


	//   ....[86]....
        /*0624*/ 	.word	0x00006390
        /*0628*/ 	.word	0x00000006
        /*062c*/ 	.word	0x00000000
        /*0630*/ 	.short	0x010a
        /*0632*/ 	.byte	0x3f
	.zero		1


	//   ....[87]....
        /*0634*/ 	.word	0x00006420
        /*0638*/ 	.word	0x00000009
        /*063c*/ 	.word	0x00000000
        /*0640*/ 	.short	0x010a
        /*0642*/ 	.byte	0x3f
	.zero		1


	//   ....[88]....
        /*0644*/ 	.word	0x000064b0
        /*0648*/ 	.word	0x00000006
        /*064c*/ 	.word	0x00000000
        /*0650*/ 	.short	0x010a
        /*0652*/ 	.byte	0x3f
	.zero		1


	//   ....[89]....
        /*0654*/ 	.word	0x00006540
        /*0658*/ 	.word	0x00000009
        /*065c*/ 	.word	0x00000000
        /*0660*/ 	.short	0x010a
        /*0662*/ 	.byte	0x3f
	.zero		1


	//   ....[90]....
        /*0664*/ 	.word	0x000065d0
        /*0668*/ 	.word	0x00000006
        /*066c*/ 	.word	0x00000000
        /*0670*/ 	.short	0x010a
        /*0672*/ 	.byte	0x3f
	.zero		1


	//   ....[91]....
        /*0674*/ 	.word	0x00006660
        /*0678*/ 	.word	0x00000009
        /*067c*/ 	.word	0x00000000
        /*0680*/ 	.short	0x010a
        /*0682*/ 	.byte	0x3f
	.zero		1


	//   ....[92]....
        /*0684*/ 	.word	0x000066f0
        /*0688*/ 	.word	0x00000006
        /*068c*/ 	.word	0x00000000
        /*0690*/ 	.short	0x010a
        /*0692*/ 	.byte	0x3f
	.zero		1


	//   ....[93]....
        /*0694*/ 	.word	0x00006780
        /*0698*/ 	.word	0x00000009
        /*069c*/ 	.word	0x00000000
        /*06a0*/ 	.short	0x010a
        /*06a2*/ 	.byte	0x3f
	.zero		1


	//   ....[94]....
        /*06a4*/ 	.word	0x00006810
        /*06a8*/ 	.word	0x00000006
        /*06ac*/ 	.word	0x00000000
        /*06b0*/ 	.short	0x010a
        /*06b2*/ 	.byte	0x3f
	.zero		1


	//   ....[95]....
        /*06b4*/ 	.word	0x000068a0
        /*06b8*/ 	.word	0x00000009
        /*06bc*/ 	.word	0x00000000
        /*06c0*/ 	.short	0x010a
        /*06c2*/ 	.byte	0x3f
	.zero		1


	//   ....[96]....
        /*06c4*/ 	.word	0x00006930
        /*06c8*/ 	.word	0x00000006
        /*06cc*/ 	.word	0x00000000
        /*06d0*/ 	.short	0x010a
        /*06d2*/ 	.byte	0x3f
	.zero		1


	//   ....[97]....
        /*06d4*/ 	.word	0x000069c0
        /*06d8*/ 	.word	0x00000009
        /*06dc*/ 	.word	0x00000000
        /*06e0*/ 	.short	0x010a
        /*06e2*/ 	.byte	0x3f
	.zero		1


	//   ....[98]....
        /*06e4*/ 	.word	0x00006a50
        /*06e8*/ 	.word	0x00000006
        /*06ec*/ 	.word	0x00000000
        /*06f0*/ 	.short	0x010a
        /*06f2*/ 	.byte	0x3f
	.zero		1


	//   ....[99]....
        /*06f4*/ 	.word	0x00006ae0
        /*06f8*/ 	.word	0x00000009
        /*06fc*/ 	.word	0x00000000
        /*0700*/ 	.short	0x010a
        /*0702*/ 	.byte	0x3f
	.zero		1


	//   ....[100]....
        /*0704*/ 	.word	0x00006b70
        /*0708*/ 	.word	0x00000006
        /*070c*/ 	.word	0x00000000
        /*0710*/ 	.short	0x010a
        /*0712*/ 	.byte	0x3f
	.zero		1


	//   ....[101]....
        /*0714*/ 	.word	0x00006c00
        /*0718*/ 	.word	0x00000003
        /*071c*/ 	.word	0x00000000
        /*0720*/ 	.short	0x010a
        /*0722*/ 	.byte	0x3f
	.zero		1


	//   ....[102]....
        /*0724*/ 	.word	0x00006c60
        /*0728*/ 	.word	0x00000041
        /*072c*/ 	.word	0x00000000
        /*0730*/ 	.short	0x010a
        /*0732*/ 	.byte	0x3f
	.zero		1


	//   ....[103]....
        /*0734*/ 	.word	0x00006cb0
        /*0738*/ 	.word	0x00000003
        /*073c*/ 	.word	0x00000000
        /*0740*/ 	.short	0x010a
        /*0742*/ 	.byte	0x3f
	.zero		1


	//   ....[104]....
        /*0744*/ 	.word	0x00006d10
        /*0748*/ 	.word	0x00000005
        /*074c*/ 	.word	0x00000000
        /*0750*/ 	.short	0x010a
        /*0752*/ 	.byte	0x3f
	.zero		1


	//   ....[105]....
        /*0754*/ 	.word	0x00006d60
        /*0758*/ 	.word	0x00000041
        /*075c*/ 	.word	0x00000010
        /*0760*/ 	.short	0x010a
        /*0762*/ 	.byte	0x3f
	.zero		1


	//   ....[106]....
        /*0764*/ 	.word	0x00006e30
        /*0768*/ 	.word	0x0000000a
        /*076c*/ 	.word	0x000000e0
        /*0770*/ 	.short	0x010a
        /*0772*/ 	.byte	0x3f
	.zero		1


	//   ....[107]....
        /*0774*/ 	.word	0x00006f00
        /*0778*/ 	.word	0x00000007
        /*077c*/ 	.word	0x00000000
        /*0780*/ 	.short	0x010a
        /*0782*/ 	.byte	0x3f
	.zero		1


	//   ....[108]....
        /*0784*/ 	.word	0x00006f50
        /*0788*/ 	.word	0x00000009
        /*078c*/ 	.word	0x00000000
        /*0790*/ 	.short	0x010a
        /*0792*/ 	.byte	0x3f
	.zero		1


	//   ....[109]....
        /*0794*/ 	.word	0x00006fa0
        /*0798*/ 	.word	0x00000006
        /*079c*/ 	.word	0x00000000
        /*07a0*/ 	.short	0x010a
        /*07a2*/ 	.byte	0x3f
	.zero		1


	//   ....[110]....
        /*07a4*/ 	.word	0x00006ff0
        /*07a8*/ 	.word	0x00000009
        /*07ac*/ 	.word	0x00000000
        /*07b0*/ 	.short	0x010a
        /*07b2*/ 	.byte	0x3f
	.zero		1


	//   ....[111]....
        /*07b4*/ 	.word	0x00007040
        /*07b8*/ 	.word	0x00000006
        /*07bc*/ 	.word	0x00000000
        /*07c0*/ 	.short	0x010a
        /*07c2*/ 	.byte	0x3f
	.zero		1


	//   ....[112]....
        /*07c4*/ 	.word	0x00007090
        /*07c8*/ 	.word	0x00000009
        /*07cc*/ 	.word	0x00000000
        /*07d0*/ 	.short	0x010a
        /*07d2*/ 	.byte	0x3f
	.zero		1


	//   ....[113]....
        /*07d4*/ 	.word	0x000070e0
        /*07d8*/ 	.word	0x00000006
        /*07dc*/ 	.word	0x00000000
        /*07e0*/ 	.short	0x010a
        /*07e2*/ 	.byte	0x3f
	.zero		1


	//   ....[114]....
        /*07e4*/ 	.word	0x00007130
        /*07e8*/ 	.word	0x00000009
        /*07ec*/ 	.word	0x00000000
        /*07f0*/ 	.short	0x010a
        /*07f2*/ 	.byte	0x3f
	.zero		1


	//   ....[115]....
        /*07f4*/ 	.word	0x00007180
        /*07f8*/ 	.word	0x00000006
        /*07fc*/ 	.word	0x00000000
        /*0800*/ 	.short	0x010a
        /*0802*/ 	.byte	0x3f
	.zero		1


	//   ....[116]....
        /*0804*/ 	.word	0x000071d0
        /*0808*/ 	.word	0x00000009
        /*080c*/ 	.word	0x00000000
        /*0810*/ 	.short	0x010a
        /*0812*/ 	.byte	0x3f
	.zero		1


	//   ....[117]....
        /*0814*/ 	.word	0x00007220
        /*0818*/ 	.word	0x00000006
        /*081c*/ 	.word	0x00000000
        /*0820*/ 	.short	0x010a
        /*0822*/ 	.byte	0x3f
	.zero		1


	//   ....[118]....
        /*0824*/ 	.word	0x00007270
        /*0828*/ 	.word	0x00000009
        /*082c*/ 	.word	0x00000000
        /*0830*/ 	.short	0x010a
        /*0832*/ 	.byte	0x3f
	.zero		1


	//   ....[119]....
        /*0834*/ 	.word	0x000072c0
        /*0838*/ 	.word	0x00000006
        /*083c*/ 	.word	0x00000000
        /*0840*/ 	.short	0x010a
        /*0842*/ 	.byte	0x3f
	.zero		1


	//   ....[120]....
        /*0844*/ 	.word	0x00007310
        /*0848*/ 	.word	0x00000009
        /*084c*/ 	.word	0x00000000
        /*0850*/ 	.short	0x010a
        /*0852*/ 	.byte	0x3f
	.zero		1


	//   ....[121]....
        /*0854*/ 	.word	0x00007360
        /*0858*/ 	.word	0x00000006
        /*085c*/ 	.word	0x00000000
        /*0860*/ 	.short	0x010a
        /*0862*/ 	.byte	0x3f
	.zero		1


	//   ....[122]....
        /*0864*/ 	.word	0x000073b0
        /*0868*/ 	.word	0x00000009
        /*086c*/ 	.word	0x00000000
        /*0870*/ 	.short	0x010a
        /*0872*/ 	.byte	0x3f
	.zero		1


	//   ....[123]....
        /*0874*/ 	.word	0x00007400
        /*0878*/ 	.word	0x00000006
        /*087c*/ 	.word	0x00000000
        /*0880*/ 	.short	0x010a
        /*0882*/ 	.byte	0x3f
	.zero		1


	//   ....[124]....
        /*0884*/ 	.word	0x00007450
        /*0888*/ 	.word	0x00000009
        /*088c*/ 	.word	0x00000000
        /*0890*/ 	.short	0x010a
        /*0892*/ 	.byte	0x3f
	.zero		1


	//   ....[125]....
        /*0894*/ 	.word	0x000074a0
        /*0898*/ 	.word	0x00000006
        /*089c*/ 	.word	0x00000000
        /*08a0*/ 	.short	0x010a
        /*08a2*/ 	.byte	0x3f
	.zero		1


	//   ....[126]....
        /*08a4*/ 	.word	0x000074f0
        /*08a8*/ 	.word	0x00000009
        /*08ac*/ 	.word	0x00000000
        /*08b0*/ 	.short	0x010a
        /*08b2*/ 	.byte	0x3f
	.zero		1


	//   ....[127]....
        /*08b4*/ 	.word	0x00007540
        /*08b8*/ 	.word	0x00000006
        /*08bc*/ 	.word	0x00000000
        /*08c0*/ 	.short	0x010a
        /*08c2*/ 	.byte	0x3f
	.zero		1


	//   ....[128]....
        /*08c4*/ 	.word	0x00007590
        /*08c8*/ 	.word	0x00000009
        /*08cc*/ 	.word	0x00000000
        /*08d0*/ 	.short	0x010a
        /*08d2*/ 	.byte	0x3f
	.zero		1


	//   ....[129]....
        /*08d4*/ 	.word	0x000075e0
        /*08d8*/ 	.word	0x00000006
        /*08dc*/ 	.word	0x00000000
        /*08e0*/ 	.short	0x010a
        /*08e2*/ 	.byte	0x3f
	.zero		1


	//   ....[130]....
        /*08e4*/ 	.word	0x00007630
        /*08e8*/ 	.word	0x00000009
        /*08ec*/ 	.word	0x00000000
        /*08f0*/ 	.short	0x010a
        /*08f2*/ 	.byte	0x3f
	.zero		1


	//   ....[131]....
        /*08f4*/ 	.word	0x00007680
        /*08f8*/ 	.word	0x00000006
        /*08fc*/ 	.word	0x00000000
        /*0900*/ 	.short	0x010a
        /*0902*/ 	.byte	0x3f
	.zero		1


	//   ....[132]....
        /*0904*/ 	.word	0x000076d0
        /*0908*/ 	.word	0x00000009
        /*090c*/ 	.word	0x00000000
        /*0910*/ 	.short	0x010a
        /*0912*/ 	.byte	0x3f
	.zero		1


	//   ....[133]....
        /*0914*/ 	.word	0x00007720
        /*0918*/ 	.word	0x00000006
        /*091c*/ 	.word	0x00000000
        /*0920*/ 	.short	0x010a
        /*0922*/ 	.byte	0x3f
	.zero		1


	//----- nvinfo : EIATTR_NUM_MBARRIERS
	.align		4
.L_37:
        /*0924*/ 	.byte	0x03, 0x38
        /*0926*/ 	.short	0x003e


	//----- nvinfo : EIATTR_EXIT_INSTR_OFFSETS
	.align		4
        /*0928*/ 	.byte	0x04, 0x1c
        /*092a*/ 	.short	(.L_39 - .L_38)


	//   ....[0]....
.L_38:
        /*092c*/ 	.word	0x00001720


	//   ....[1]....
        /*0930*/ 	.word	0x00001780


	//   ....[2]....
        /*0934*/ 	.word	0x00004d80


	//   ....[3]....
        /*0938*/ 	.word	0x00004db0


	//   ....[4]....
        /*093c*/ 	.word	0x00006c50


	//----- nvinfo : EIATTR_MAX_THREADS
	.align		4
.L_39:
        /*0940*/ 	.byte	0x04, 0x05
        /*0942*/ 	.short	(.L_41 - .L_40)
.L_40:
        /*0944*/ 	.word	0x00000180
        /*0948*/ 	.word	0x00000001
        /*094c*/ 	.word	0x00000001


	//----- nvinfo : EIATTR_CRS_STACK_SIZE
	.align		4
.L_41:
        /*0950*/ 	.byte	0x04, 0x1e
        /*0952*/ 	.short	(.L_43 - .L_42)
.L_42:
        /*0954*/ 	.word	0x00000000


	//----- nvinfo : EIATTR_CBANK_PARAM_SIZE
	.align		4
.L_43:
        /*0958*/ 	.byte	0x03, 0x19
        /*095a*/ 	.short	0x0470


	//----- nvinfo : EIATTR_PARAM_CBANK
	.align		4
        /*095c*/ 	.byte	0x04, 0x0a
        /*095e*/ 	.short	(.L_45 - .L_44)
	.align		4
.L_44:
        /*0960*/ 	.word	index@(.nv.constant0._ZN7cutlass13device_kernelINS_4gemm6kernel13GemmUniversalIN4cute5tupleIJiiiiEEENS1_10collective13CollectiveMmaINS1_34MainloopSm90TmaGmmaWarpSpecializedILi28ENS5_IJNS4_1CILi2EEESB_NSA_ILi1EEEEEENS1_32KernelTmaWarpSpecializedPingpongEEENS5_IJNSA_ILi64EEESG_NSA_ILi32EEEEEENS_10bfloat16_tENS5_IJlSC_lEEESJ_SK_NS4_8TiledMMAINS4_8MMA_AtomIJNS4_4SM904GMMA27MMA_64x64x16_F32BF16BF16_SSILNSO_5MajorE0ELSQ_0ELNSO_7ScaleInE1ELSR_1EEEEEENS4_6LayoutINS5_IJSC_SC_SC_EEENS5_IJNSA_ILi0EEESW_SW_EEEEENS5_IJNS4_10UnderscoreESZ_SZ_EEEEENS4_23SM90_TMA_LOAD_MULTICASTENS4_14ComposedLayoutINS4_7SwizzleILi2ELi4ELi3EEENS4_18smem_ptr_flag_bitsILi16EEENSU_INS5_IJNSA_ILi8EEESH_EEENS5_IJSH_SC_EEEEEEEvNS4_8identityES12_S1C_vS1D_EENS_8epilogue10collective6detail29Sm90TmaWarpSpecializedAdapterINS1G_15DefaultEpilogueISJ_SK_SK_NS1F_6thread17LinearCombinationISJ_Li1EffLNS1K_9ScaleType4KindE0ELNS_15FloatRoundStyleE2ESJ_EENS1_15EpilogueDefaultEEEEEvvEEEEvNT_6ParamsE)
        /*0964*/ 	.short	0x0210
        /*0966*/ 	.short	0x0470


	//----- nvinfo : EIATTR_SW_WAR
	.align		4
.L_45:
        /*0968*/ 	.byte	0x04, 0x36
        /*096a*/ 	.short	(.L_47 - .L_46)
.L_46:
        /*096c*/ 	.word	0x00000008
.L_47:


//--------------------- .nv.callgraph             --------------------------
	.section	.nv.callgraph,"",@"SHT_CUDA_CALLGRAPH"
	.align	4
	.sectionentsize	8
	.align		4
        /*0000*/ 	.word	0x00000000
	.align		4
        /*0004*/ 	.word	0xffffffff
	.align		4
        /*0008*/ 	.word	index@(_ZN7cutlass13device_kernelINS_4gemm6kernel13GemmUniversalIN4cute5tupleIJiiiiEEENS1_10collective13CollectiveMmaINS1_34MainloopSm90TmaGmmaWarpSpecializedILi28ENS5_IJNS4_1CILi2EEESB_NSA_ILi1EEEEEENS1_32KernelTmaWarpSpecializedPingpongEEENS5_IJNSA_ILi64EEESG_NSA_ILi32EEEEEENS_10bfloat16_tENS5_IJlSC_lEEESJ_SK_NS4_8TiledMMAINS4_8MMA_AtomIJNS4_4SM904GMMA27MMA_64x64x16_F32BF16BF16_SSILNSO_5MajorE0ELSQ_0ELNSO_7ScaleInE1ELSR_1EEEEEENS4_6LayoutINS5_IJSC_SC_SC_EEENS5_IJNSA_ILi0EEESW_SW_EEEEENS5_IJNS4_10UnderscoreESZ_SZ_EEEEENS4_23SM90_TMA_LOAD_MULTICASTENS4_14ComposedLayoutINS4_7SwizzleILi2ELi4ELi3EEENS4_18smem_ptr_flag_bitsILi16EEENSU_INS5_IJNSA_ILi8EEESH_EEENS5_IJSH_SC_EEEEEEEvNS4_8identityES12_S1C_vS1D_EENS_8epilogue10collective6detail29Sm90TmaWarpSpecializedAdapterINS1G_15DefaultEpilogueISJ_SK_SK_NS1F_6thread17LinearCombinationISJ_Li1EffLNS1K_9ScaleType4KindE0ELNS_15FloatRoundStyleE2ESJ_EENS1_15EpilogueDefaultEEEEEvvEEEEvNT_6ParamsE)
	.align		4
        /*000c*/ 	.word	index@(__assertfail)
	.align		4
        /*0010*/ 	.word	0x00000000
	.align		4
        /*0014*/ 	.word	0xfffffffe
	.align		4
        /*0018*/ 	.word	0x00000000
	.align		4
        /*001c*/ 	.word	0xfffffffd
	.align		4
        /*0020*/ 	.word	0x00000000
	.align		4
        /*0024*/ 	.word	0xfffffffc


//--------------------- .nv.constant4             --------------------------
	.section	.nv.constant4,"a",@progbits
	.align	8
	.align		8
.nv.constant4:
        /*0000*/ 	.dword	__assertfail
	.align		8
        /*0008*/ 	.dword	__unnamed_1
	.align		8
        /*0010*/ 	.dword	_ZN39_INTERNAL_9b6accaf_4_k_cu_7e7246ae_33714cuda3std3__45__cpo5beginE
	.align		8
        /*0018*/ 	.dword	_ZN39_INTERNAL_9b6accaf_4_k_cu_7e7246ae_33714cuda3std3__45__cpo3endE
	.align		8
        /*0020*/ 	.dword	_ZN39_INTERNAL_9b6accaf_4_k_cu_7e7246ae_33714cuda3std3__45__cpo6cbeginE
	.align		8
        /*0028*/ 	.dword	_ZN39_INTERNAL_9b6accaf_4_k_cu_7e7246ae_33714cuda3std3__45__cpo4cendE
	.align		8
        /*0030*/ 	.dword	_ZN39_INTERNAL_9b6accaf_4_k_cu_7e7246ae_33714cuda3std3__441_GLOBAL__N__9b6accaf_4_k_cu_7e7246ae_33716ignoreE
	.align		8
        /*0038*/ 	.dword	_ZN39_INTERNAL_9b6accaf_4_k_cu_7e7246ae_33714cuda3std3__419piecewise_constructE
	.align		8
        /*0040*/ 	.dword	_ZN39_INTERNAL_9b6accaf_4_k_cu_7e7246ae_33714cuda3std3__48in_placeE
	.align		8
        /*0048*/ 	.dword	_ZN39_INTERNAL_9b6accaf_4_k_cu_7e7246ae_33714cuda3std6ranges3__45__cpo4swapE
	.align		8
        /*0050*/ 	.dword	_ZN39_INTERNAL_9b6accaf_4_k_cu_7e7246ae_33714cuda3std6ranges3__45__cpo9iter_moveE
	.align		8
        /*0058*/ 	.dword	_ZN39_INTERNAL_9b6accaf_4_k_cu_7e7246ae_33714cute7productE
	.align		8
        /*0060*/ 	.dword	_ZN39_INTERNAL_9b6accaf_4_k_cu_7e7246ae_33714cute1_E
	.align		8
        /*0068*/ 	.dword	$str$22
	.align		8
        /*0070*/ 	.dword	$str$23


//--------------------- .text._ZN7cutlass13device_kernelINS_4gemm6kernel13GemmUniversalIN4cute5tupleIJiiiiEEENS1_10collective13CollectiveMmaINS1_34MainloopSm90TmaGmmaWarpSpecializedILi28ENS5_IJNS4_1CILi2EEESB_NSA_ILi1EEEEEENS1_32KernelTmaWarpSpecializedPingpongEEENS5_IJNSA_ILi64EEESG_NSA_ILi32EEEEEENS_10bfloat16_tENS5_IJlSC_lEEESJ_SK_NS4_8TiledMMAINS4_8MMA_AtomIJNS4_4SM904GMMA27MMA_64x64x16_F32BF16BF16_SSILNSO_5MajorE0ELSQ_0ELNSO_7ScaleInE1ELSR_1EEEEEENS4_6LayoutINS5_IJSC_SC_SC_EEENS5_IJNSA_ILi0EEESW_SW_EEEEENS5_IJNS4_10UnderscoreESZ_SZ_EEEEENS4_23SM90_TMA_LOAD_MULTICASTENS4_14ComposedLayoutINS4_7SwizzleILi2ELi4ELi3EEENS4_18smem_ptr_flag_bitsILi16EEENSU_INS5_IJNSA_ILi8EEESH_EEENS5_IJSH_SC_EEEEEEEvNS4_8identityES12_S1C_vS1D_EENS_8epilogue10collective6detail29Sm90TmaWarpSpecializedAdapterINS1G_15DefaultEpilogueISJ_SK_SK_NS1F_6thread17LinearCombinationISJ_Li1EffLNS1K_9ScaleType4KindE0ELNS_15FloatRoundStyleE2ESJ_EENS1_15EpilogueDefaultEEEEEvvEEEEvNT_6ParamsE --------------------------
	.section	.text._ZN7cutlass13device_kernelINS_4gemm6kernel13GemmUniversalIN4cute5tupleIJiiiiEEENS1_10collective13CollectiveMmaINS1_34MainloopSm90TmaGmmaWarpSpecializedILi28ENS5_IJNS4_1CILi2EEESB_NSA_ILi1EEEEEENS1_32KernelTmaWarpSpecializedPingpongEEENS5_IJNSA_ILi64EEESG_NSA_ILi32EEEEEENS_10bfloat16_tENS5_IJlSC_lEEESJ_SK_NS4_8TiledMMAINS4_8MMA_AtomIJNS4_4SM904GMMA27MMA_64x64x16_F32BF16BF16_SSILNSO_5MajorE0ELSQ_0ELNSO_7ScaleInE1ELSR_1EEEEEENS4_6LayoutINS5_IJSC_SC_SC_EEENS5_IJNSA_ILi0EEESW_SW_EEEEENS5_IJNS4_10UnderscoreESZ_SZ_EEEEENS4_23SM90_TMA_LOAD_MULTICASTENS4_14ComposedLayoutINS4_7SwizzleILi2ELi4ELi3EEENS4_18smem_ptr_flag_bitsILi16EEENSU_INS5_IJNSA_ILi8EEESH_EEENS5_IJSH_SC_EEEEEEEvNS4_8identityES12_S1C_vS1D_EENS_8epilogue10collective6detail29Sm90TmaWarpSpecializedAdapterINS1G_15DefaultEpilogueISJ_SK_SK_NS1F_6thread17LinearCombinationISJ_Li1EffLNS1K_9ScaleType4KindE0ELNS_15FloatRoundStyleE2ESJ_EENS1_15EpilogueDefaultEEEEEvvEEEEvNT_6ParamsE,"ax",@progbits
	.align	128
.text._ZN7cutlass13device_kernelINS_4gemm6kernel13GemmUniversalIN4cute5tupleIJiiiiEEENS1_10collective13CollectiveMmaINS1_34MainloopSm90TmaGmmaWarpSpecializedILi28ENS5_IJNS4_1CILi2EEESB_NSA_ILi1EEEEEENS1_32KernelTmaWarpSpecializedPingpongEEENS5_IJNSA_ILi64EEESG_NSA_ILi32EEEEEENS_10bfloat16_tENS5_IJlSC_lEEESJ_SK_NS4_8TiledMMAINS4_8MMA_AtomIJNS4_4SM904GMMA27MMA_64x64x16_F32BF16BF16_SSILNSO_5MajorE0ELSQ_0ELNSO_7ScaleInE1ELSR_1EEEEEENS4_6LayoutINS5_IJSC_SC_SC_EEENS5_IJNSA_ILi0EEESW_SW_EEEEENS5_IJNS4_10UnderscoreESZ_SZ_EEEEENS4_23SM90_TMA_LOAD_MULTICASTENS4_14ComposedLayoutINS4_7SwizzleILi2ELi4ELi3EEENS4_18smem_ptr_flag_bitsILi16EEENSU_INS5_IJNSA_ILi8EEESH_EEENS5_IJSH_SC_EEEEEEEvNS4_8identityES12_S1C_vS1D_EENS_8epilogue10collective6detail29Sm90TmaWarpSpecializedAdapterINS1G_15DefaultEpilogueISJ_SK_SK_NS1F_6thread17LinearCombinationISJ_Li1EffLNS1K_9ScaleType4KindE0ELNS_15FloatRoundStyleE2ESJ_EENS1_15EpilogueDefaultEEEEEvvEEEEvNT_6ParamsE:
        .type           _ZN7cutlass13device_kernelINS_4gemm6kernel13GemmUniversalIN4cute5tupleIJiiiiEEENS1_10collective13CollectiveMmaINS1_34MainloopSm90TmaGmmaWarpSpecializedILi28ENS5_IJNS4_1CILi2EEESB_NSA_ILi1EEEEEENS1_32KernelTmaWarpSpecializedPingpongEEENS5_IJNSA_ILi64EEESG_NSA_ILi32EEEEEENS_10bfloat16_tENS5_IJlSC_lEEESJ_SK_NS4_8TiledMMAINS4_8MMA_AtomIJNS4_4SM904GMMA27MMA_64x64x16_F32BF16BF16_SSILNSO_5MajorE0ELSQ_0ELNSO_7ScaleInE1ELSR_1EEEEEENS4_6LayoutINS5_IJSC_SC_SC_EEENS5_IJNSA_ILi0EEESW_SW_EEEEENS5_IJNS4_10UnderscoreESZ_SZ_EEEEENS4_23SM90_TMA_LOAD_MULTICASTENS4_14ComposedLayoutINS4_7SwizzleILi2ELi4ELi3EEENS4_18smem_ptr_flag_bitsILi16EEENSU_INS5_IJNSA_ILi8EEESH_EEENS5_IJSH_SC_EEEEEEEvNS4_8identityES12_S1C_vS1D_EENS_8epilogue10collective6detail29Sm90TmaWarpSpecializedAdapterINS1G_15DefaultEpilogueISJ_SK_SK_NS1F_6thread17LinearCombinationISJ_Li1EffLNS1K_9ScaleType4KindE0ELNS_15FloatRoundStyleE2ESJ_EENS1_15EpilogueDefaultEEEEEvvEEEEvNT_6ParamsE,@function
        .size           _ZN7cutlass13device_kernelINS_4gemm6kernel13GemmUniversalIN4cute5tupleIJiiiiEEENS1_10collective13CollectiveMmaINS1_34MainloopSm90TmaGmmaWarpSpecializedILi28ENS5_IJNS4_1CILi2EEESB_NSA_ILi1EEEEEENS1_32KernelTmaWarpSpecializedPingpongEEENS5_IJNSA_ILi64EEESG_NSA_ILi32EEEEEENS_10bfloat16_tENS5_IJlSC_lEEESJ_SK_NS4_8TiledMMAINS4_8MMA_AtomIJNS4_4SM904GMMA27MMA_64x64x16_F32BF16BF16_SSILNSO_5MajorE0ELSQ_0ELNSO_7ScaleInE1ELSR_1EEEEEENS4_6LayoutINS5_IJSC_SC_SC_EEENS5_IJNSA_ILi0EEESW_SW_EEEEENS5_IJNS4_10UnderscoreESZ_SZ_EEEEENS4_23SM90_TMA_LOAD_MULTICASTENS4_14ComposedLayoutINS4_7SwizzleILi2ELi4ELi3EEENS4_18smem_ptr_flag_bitsILi16EEENSU_INS5_IJNSA_ILi8EEESH_EEENS5_IJSH_SC_EEEEEEEvNS4_8identityES12_S1C_vS1D_EENS_8epilogue10collective6detail29Sm90TmaWarpSpecializedAdapterINS1G_15DefaultEpilogueISJ_SK_SK_NS1F_6thread17LinearCombinationISJ_Li1EffLNS1K_9ScaleType4KindE0ELNS_15FloatRoundStyleE2ESJ_EENS1_15EpilogueDefaultEEEEEvvEEEEvNT_6ParamsE,(.L_x_186 - _ZN7cutlass13device_kernelINS_4gemm6kernel13GemmUniversalIN4cute5tupleIJiiiiEEENS1_10collective13CollectiveMmaINS1_34MainloopSm90TmaGmmaWarpSpecializedILi28ENS5_IJNS4_1CILi2EEESB_NSA_ILi1EEEEEENS1_32KernelTmaWarpSpecializedPingpongEEENS5_IJNSA_ILi64EEESG_NSA_ILi32EEEEEENS_10bfloat16_tENS5_IJlSC_lEEESJ_SK_NS4_8TiledMMAINS4_8MMA_AtomIJNS4_4SM904GMMA27MMA_64x64x16_F32BF16BF16_SSILNSO_5MajorE0ELSQ_0ELNSO_7ScaleInE1ELSR_1EEEEEENS4_6LayoutINS5_IJSC_SC_SC_EEENS5_IJNSA_ILi0EEESW_SW_EEEEENS5_IJNS4_10UnderscoreESZ_SZ_EEEEENS4_23SM90_TMA_LOAD_MULTICASTENS4_14ComposedLayoutINS4_7SwizzleILi2ELi4ELi3EEENS4_18smem_ptr_flag_bitsILi16EEENSU_INS5_IJNSA_ILi8EEESH_EEENS5_IJSH_SC_EEEEEEEvNS4_8identityES12_S1C_vS1D_EENS_8epilogue10collective6detail29Sm90TmaWarpSpecializedAdapterINS1G_15DefaultEpilogueISJ_SK_SK_NS1F_6thread17LinearCombinationISJ_Li1EffLNS1K_9ScaleType4KindE0ELNS_15FloatRoundStyleE2ESJ_EENS1_15EpilogueDefaultEEEEEvvEEEEvNT_6ParamsE)
        .other          _ZN7cutlass13device_kernelINS_4gemm6kernel13GemmUniversalIN4cute5tupleIJiiiiEEENS1_10collective13CollectiveMmaINS1_34MainloopSm90TmaGmmaWarpSpecializedILi28ENS5_IJNS4_1CILi2EEESB_NSA_ILi1EEEEEENS1_32KernelTmaWarpSpecializedPingpongEEENS5_IJNSA_ILi64EEESG_NSA_ILi32EEEEEENS_10bfloat16_tENS5_IJlSC_lEEESJ_SK_NS4_8TiledMMAINS4_8MMA_AtomIJNS4_4SM904GMMA27MMA_64x64x16_F32BF16BF16_SSILNSO_5MajorE0ELSQ_0ELNSO_7ScaleInE1ELSR_1EEEEEENS4_6LayoutINS5_IJSC_SC_SC_EEENS5_IJNSA_ILi0EEESW_SW_EEEEENS5_IJNS4_10UnderscoreESZ_SZ_EEEEENS4_23SM90_TMA_LOAD_MULTICASTENS4_14ComposedLayoutINS4_7SwizzleILi2ELi4ELi3EEENS4_18smem_ptr_flag_bitsILi16EEENSU_INS5_IJNSA_ILi8EEESH_EEENS5_IJSH_SC_EEEEEEEvNS4_8identityES12_S1C_vS1D_EENS_8epilogue10collective6detail29Sm90TmaWarpSpecializedAdapterINS1G_15DefaultEpilogueISJ_SK_SK_NS1F_6thread17LinearCombinationISJ_Li1EffLNS1K_9ScaleType4KindE0ELNS_15FloatRoundStyleE2ESJ_EENS1_15EpilogueDefaultEEEEEvvEEEEvNT_6ParamsE,@"STO_CUDA_ENTRY STV_DEFAULT"
_ZN7cutlass13device_kernelINS_4gemm6kernel13GemmUniversalIN4cute5tupleIJiiiiEEENS1_10collective13CollectiveMmaINS1_34MainloopSm90TmaGmmaWarpSpecializedILi28ENS5_IJNS4_1CILi2EEESB_NSA_ILi1EEEEEENS1_32KernelTmaWarpSpecializedPingpongEEENS5_IJNSA_ILi64EEESG_NSA_ILi32EEEEEENS_10bfloat16_tENS5_IJlSC_lEEESJ_SK_NS4_8TiledMMAINS4_8MMA_AtomIJNS4_4SM904GMMA27MMA_64x64x16_F32BF16BF16_SSILNSO_5MajorE0ELSQ_0ELNSO_7ScaleInE1ELSR_1EEEEEENS4_6LayoutINS5_IJSC_SC_SC_EEENS5_IJNSA_ILi0EEESW_SW_EEEEENS5_IJNS4_10UnderscoreESZ_SZ_EEEEENS4_23SM90_TMA_LOAD_MULTICASTENS4_14ComposedLayoutINS4_7SwizzleILi2ELi4ELi3EEENS4_18smem_ptr_flag_bitsILi16EEENSU_INS5_IJNSA_ILi8EEESH_EEENS5_IJSH_SC_EEEEEEEvNS4_8identityES12_S1C_vS1D_EENS_8epilogue10collective6detail29Sm90TmaWarpSpecializedAdapterINS1G_15DefaultEpilogueISJ_SK_SK_NS1F_6thread17LinearCombinationISJ_Li1EffLNS1K_9ScaleType4KindE0ELNS_15FloatRoundStyleE2ESJ_EENS1_15EpilogueDefaultEEEEEvvEEEEvNT_6ParamsE:
[----:B------:R-:W0:Y:S02]  /*0000*/  LDC R1, c[0x0][0x28] ;  /* 0x00000a00ff017b82 */ /* 0x000e240000000800 */
[----:B0-----:R-:W-:Y:S01]  /*0010*/  VIADD R1, R1, 0xfffffff8 ;  /* 0xfffffff801017836 */ /* 0x001fe20000000000 */
[----:B------:R-:W0:Y:S01]  /*0020*/  S2R R4, SR_TID.X ;  /* 0x0000000000047919 */ /* 0x000e220000002100 */
[----:B------:R-:W-:Y:S01]  /*0030*/  ELECT P0, URZ, PT ;  /* 0x00000000003f782f */ /* 0x000fe20003800000 */
[----:B------:R-:W-:Y:S01]  /*0040*/  BSSY B0, `(.L_x_0) ;  /* 0x000000f000007945 */ /* 0x000fe20003800000 */
[--C-:B0-----:R-:W-:Y:S02]  /*0050*/  SHF.R.U32.HI R2, RZ, 0x5, R4.reuse ;  /* 0x00000005ff027819 */ /* 0x101fe40000011604 */
[----:B------:R-:W-:-:S03]  /*0060*/  SHF.R.U32.HI R7, RZ, 0x7, R4 ;  /* 0x00000007ff077819 */ /* 0x000fc60000011604 */
[----:B------:R-:W0:Y:S04]  /*0070*/  SHFL.IDX PT, R5, R2, RZ, 0x1f ;  /* 0x00001fff02057589 */ /* 0x000e2800000e0000 */
[----:B------:R1:W2:Y:S01]  /*0080*/  SHFL.IDX PT, R10, R7, RZ, 0x1f ;  /* 0x00001fff070a7589 */ /* 0x0002a200000e0000 */
[----:B0-----:R-:W-:-:S13]  /*0090*/  ISETP.NE.OR P0, PT, R5, RZ, !P0 ;  /* 0x000000ff0500720c */ /* 0x001fda0004705670 */
[----:B-12---:R-:W-:Y:S05]  /*00a0*/  @P0 BRA `(.L_x_1) ;  /* 0x0000000000200947 */ /* 0x006fea0003800000 */
[----:B------:R-:W-:Y:S02]  /*00b0*/  ULDC.64 UR4, c[0x0][0x198] ;  /* 0x0000660000047ab9 */ /* 0x000fe40000000a00 */
[----:B------:R-:W-:Y:S02]  /*00c0*/  UIADD3 UR6, UP0, UR4, 0xf0, URZ ;  /* 0x000000f004067890 */ /* 0x000fe4000ff1e03f */
[----:B------:R-:W-:Y:S02]  /*00d0*/  UIADD3 UR4, UP1, UR4, 0x1f0, URZ ;  /* 0x000001f004047890 */ /* 0x000fe4000ff3e03f */
[----:B------:R-:W-:Y:S02]  /*00e0*/  UIADD3.X UR7, URZ, UR5, URZ, UP0, !UPT ;  /* 0x000000053f077290 */ /* 0x000fe400087fe43f */
[----:B------:R-:W-:-:S07]  /*00f0*/  UIADD3.X UR5, URZ, UR5, URZ, UP1, !UPT ;  /* 0x000000053f057290 */ /* 0x000fce0008ffe43f */
[----:B------:R0:W-:Y:S02]  /*0100*/  UTMACCTL.PF [UR6] ;  /* 0x00000000060079b9 */ /* 0x0001e40008040000 */
[----:B------:R0:W-:Y:S02]  /*0110*/  UTMACCTL.PF [UR4] ;  /* 0x00000000040079b9 */ /* 0x0001e40008040000 */
[----:B0-----:R-:W-:Y:S01]  /*0120*/  NOP ;  /* 0x0000000000007918 */ /* 0x001fe20000000000 */
.L_x_1:
[----:B------:R-:W-:Y:S05]  /*0130*/  BSYNC B0 ;  /* 0x0000000000007941 */ /* 0x000fea0003800000 */
.L_x_0:
[----:B------:R-:W0:Y:S01]  /*0140*/  SHFL.IDX PT, R8, R2, RZ, 0x1f ;  /* 0x00001fff02087589 */ /* 0x000e2200000e0000 */
[----:B------:R-:W-:-:S04]  /*0150*/  SHF.R.S32.HI R3, RZ, 0x1f, R4 ;  /* 0x0000001fff037819 */ /* 0x000fc80000011404 */
[----:B------:R-:W-:Y:S02]  /*0160*/  LEA.HI R3, R3, R4, RZ, 0x7 ;  /* 0x0000000403037211 */ /* 0x000fe400078f38ff */
[----:B0-----:R-:W-:-:S13]  /*0170*/  ISETP.NE.AND P0, PT, R8, RZ, PT ;  /* 0x000000ff0800720c */ /* 0x001fda0003f05270 */
[----:B------:R-:W-:Y:S05]  /*0180*/  @P0 BRA `(.L_x_2) ;  /* 0x0000000400240947 */ /* 0x000fea0003800000 */
[----:B------:R-:W-:Y:S01]  /*0190*/  ELECT P0, URZ, PT ;  /* 0x00000000003f782f */ /* 0x000fe20003800000 */
[----:B------:R-:W-:-:S12]  /*01a0*/  BSSY B0, `(.L_x_2) ;  /* 0x0000047000007945 */ /* 0x000fd80003800000 */
[----:B------:R-:W-:Y:S05]  /*01b0*/  @!P0 BRA `(.L_x_3) ;  /* 0x0000000400148947 */ /* 0x000fea0003800000 */
[----:B------:R-:W0:Y:S01]  /*01c0*/  S2UR UR8, SR_CgaCtaId ;  /* 0x00000000000879c3 */ /* 0x000e220000008800 */
[----:B------:R-:W-:Y:S01]  /*01d0*/  UMOV UR4, 0x400 ;  /* 0x0000040000047882 */ /* 0x000fe20000000000 */
[----:B------:R-:W-:Y:S01]  /*01e0*/  UMOV UR5, 0x1 ;  /* 0x0000000100057882 */ /* 0x000fe20000000000 */
[----:B------:R-:W-:Y:S02]  /*01f0*/  UMOV UR6, 0x3 ;  /* 0x0000000300067882 */ /* 0x000fe40000000000 */
[----:B------:R-:W-:-:S04]  /*0200*/  UIADD3 UR6, -UR6, 0x100000, URZ ;  /* 0x0010000006067890 */ /* 0x000fc8000fffe13f */
[----:B------:R-:W-:Y:S02]  /*0210*/  USHF.L.U32 UR7, UR6, 0xb, URZ ;  /* 0x0000000b06077899 */ /* 0x000fe4000800063f */
[----:B------:R-:W-:Y:S02]  /*0220*/  USHF.L.U32 UR6, UR6, 0x1, URZ ;  /* 0x0000000106067899 */ /* 0x000fe4000800063f */
[----:B0-----:R-:W-:Y:S02]  /*0230*/  ULEA UR8, UR8, UR4, 0x18 ;  /* 0x0000000408087291 */ /* 0x001fe4000f8ec03f */
[----:B------:R-:W-:-:S04]  /*0240*/  UIADD3 UR4, -UR5, 0x100000, URZ ;  /* 0x0010000005047890 */ /* 0x000fc8000fffe13f */
[----:B------:R-:W-:Y:S02]  /*0250*/  USHF.L.U32 UR5, UR4, 0xb, URZ ;  /* 0x0000000b04057899 */ /* 0x000fe4000800063f */
[----:B------:R-:W-:Y:S01]  /*0260*/  USHF.L.U32 UR4, UR4, 0x1, URZ ;  /* 0x0000000104047899 */ /* 0x000fe2000800063f */
[----:B------:R-:W0:Y:S11]  /*0270*/  FENCE.VIEW.ASYNC.S ;  /* 0x00000000000073c6 */ /* 0x000e360000000000 */
[----:B0-----:R0:W1:Y:S01]  /*0280*/  SYNCS.EXCH.64 URZ, [UR8], UR4 ;  /* 0x00000004083f75b2 */ /* 0x0010620008000100 */
[----:B------:R0:W2:Y:S01]  /*0290*/  SYNCS.EXCH.64 URZ, [UR8+0xe0], UR6 ;  /* 0x0000e006083f75b2 */ /* 0x0000a20008000100 */
[----:B------:R0:W3:Y:S01]  /*02a0*/  SYNCS.EXCH.64 URZ, [UR8+0x8], UR4 ;  /* 0x00000804083f75b2 */ /* 0x0000e20008000100 */
[----:B------:R0:W4:Y:S01]  /*02b0*/  SYNCS.EXCH.64 URZ, [UR8+0xe8], UR6 ;  /* 0x0000e806083f75b2 */ /* 0x0001220008000100 */
[----:B------:R0:W0:Y:S01]  /*02c0*/  SYNCS.EXCH.64 URZ, [UR8+0x10], UR4 ;  /* 0x00001004083f75b2 */ /* 0x0000220008000100 */
        /* <DEDUP_REMOVED lines=51> */
[----:B-1234-:R-:W-:Y:S01]  /*0600*/  NOP ;  /* 0x0000000000007918 */ /* 0x01efe20000000000 */
.L_x_3:
[----:B0-----:R-:W-:Y:S05]  /*0610*/  BSYNC B0 ;  /* 0x0000000000007941 */ /* 0x001fea0003800000 */
.L_x_2:
[----:B------:R-:W0:Y:S01]  /*0620*/  SHFL.IDX PT, R13, R2, RZ, 0x1f ;  /* 0x00001fff020d7589 */ /* 0x000e2200000e0000 */
[----:B------:R-:W1:Y:S01]  /*0630*/  S2UR UR12, SR_CTAID.X ;  /* 0x00000000000c79c3 */ /* 0x000e620000002500 */
[----:B------:R-:W-:Y:S02]  /*0640*/  LOP3.LUT R3, R3, 0xffffff80, RZ, 0xc0, !PT ;  /* 0xffffff8003037812 */ /* 0x000fe400078ec0ff */
[----:B------:R-:W-:Y:S01]  /*0650*/  ELECT P0, URZ, PT ;  /* 0x00000000003f782f */ /* 0x000fe20003800000 */
[----:B------:R2:W3:Y:S01]  /*0660*/  SHFL.IDX PT, R12, R2, RZ, 0x1f ;  /* 0x00001fff020c7589 */ /* 0x0004e200000e0000 */
[----:B------:R-:W-:Y:S01]  /*0670*/  ELECT P1, URZ, PT ;  /* 0x00000000003f782f */ /* 0x000fe20003820000 */
[----:B------:R-:W-:Y:S01]  /*0680*/  NOP ;  /* 0x0000000000007918 */ /* 0x000fe20000000000 */
[----:B------:R-:W-:Y:S01]  /*0690*/  IMAD.IADD R3, R4, 0x1, -R3 ;  /* 0x0000000104037824 */ /* 0x000fe200078e0a03 */
[----:B------:R-:W4:Y:S01]  /*06a0*/  S2R R6, SR_CTAID.Y ;  /* 0x0000000000067919 */ /* 0x000f220000002600 */
[----:B------:R-:W-:Y:S01]  /*06b0*/  ULDC UR4, c[0x0][0x150] ;  /* 0x0000540000047ab9 */ /* 0x000fe20000000800 */
[----:B------:R-:W5:Y:S01]  /*06c0*/  LDC R14, c[0x0][0x144] ;  /* 0x00005100ff0e7b82 */ /* 0x000f620000000800 */
[----:B------:R-:W-:Y:S01]  /*06d0*/  UMOV UR11, 0x80 ;  /* 0x00000080000b7882 */ /* 0x000fe20000000000 */
[----:B------:R-:W-:Y:S01]  /*06e0*/  SHF.R.S32.HI R0, RZ, 0x1f, R3 ;  /* 0x0000001fff007819 */ /* 0x000fe20000011403 */
[----:B------:R-:W-:Y:S01]  /*06f0*/  NOP ;  /* 0x0000000000007918 */ /* 0x000fe20000000000 */
[C---:B------:R-:W-:Y:S01]  /*0700*/  VIADD R35, R10.reuse, 0xffffffff ;  /* 0xffffffff0a237836 */ /* 0x040fe20000000000 */
[----:B------:R-:W-:Y:S01]  /*0710*/  ISETP.NE.AND P4, PT, R10, RZ, PT ;  /* 0x000000ff0a00720c */ /* 0x000fe20003f85270 */
[----:B------:R-:W-:Y:S01]  /*0720*/  IMAD.MOV.U32 R57, RZ, RZ, 0x1 ;  /* 0x00000001ff397424 */ /* 0x000fe200078e00ff */
[----:B------:R-:W-:Y:S01]  /*0730*/  LEA.HI R9, R0, R3, RZ, 0x3 ;  /* 0x0000000300097211 */ /* 0x000fe200078f18ff */
[----:B------:R-:W5:Y:S01]  /*0740*/  LDC R15, c[0x0][0x140] ;  /* 0x00005000ff0f7b82 */ /* 0x000f620000000800 */
[----:B------:R-:W-:-:S02]  /*0750*/  ISETP.GE.U32.AND P6, PT, R35, 0x2, PT ;  /* 0x000000022300780c */ /* 0x000fc40003fc6070 */
[--C-:B------:R-:W-:Y:S02]  /*0760*/  SHF.R.S32.HI R11, RZ, 0x3, R9.reuse ;  /* 0x00000003ff0b7819 */ /* 0x100fe40000011409 */
[----:B--2---:R-:W-:Y:S02]  /*0770*/  SHF.R.S32.HI R2, RZ, 0x1f, R9 ;  /* 0x0000001fff027819 */ /* 0x004fe40000011409 */
[----:B------:R-:W-:Y:S01]  /*0780*/  SHF.R.S32.HI R9, RZ, 0x1f, R8 ;  /* 0x0000001fff097819 */ /* 0x000fe20000011408 */
[----:B------:R-:W2:Y:S01]  /*0790*/  LDC R25, c[0x0][0x148] ;  /* 0x00005200ff197b82 */ /* 0x000ea20000000800 */
[----:B0-----:R-:W-:Y:S02]  /*07a0*/  ISETP.NE.OR P0, PT, R13, RZ, !P0 ;  /* 0x000000ff0d00720c */ /* 0x001fe40004705670 */
[----:B-1----:R-:W-:Y:S02]  /*07b0*/  I2FP.F32.U32 R13, UR12 ;  /* 0x0000000c000d7c45 */ /* 0x002fe40008201000 */
[----:B------:R-:W-:-:S02]  /*07c0*/  LEA.HI R2, R2, R11, RZ, 0x2 ;  /* 0x0000000b02027211 */ /* 0x000fc400078f10ff */
[----:B------:R-:W-:Y:S01]  /*07d0*/  LEA.HI R9, R9, R8, RZ, 0x2 ;  /* 0x0000000809097211 */ /* 0x000fe200078f10ff */
[----:B------:R-:W-:Y:S01]  /*07e0*/  FMUL R13, R13, UR4 ;  /* 0x000000040d0d7c20 */ /* 0x000fe20008400000 */
[----:B---3--:R-:W-:Y:S01]  /*07f0*/  ISETP.NE.OR P1, PT, R12, RZ, !P1 ;  /* 0x000000ff0c00720c */ /* 0x008fe20004f25670 */
[----:B------:R-:W-:Y:S01]  /*0800*/  ULDC UR4, c[0x0][0x154] ;  /* 0x0000550000047ab9 */ /* 0x000fe20000000800 */
[----:B------:R-:W-:Y:S02]  /*0810*/  LOP3.LUT R12, R2, 0xfffffffc, RZ, 0xc0, !PT ;  /* 0xfffffffc020c7812 */ /* 0x000fe400078ec0ff */
[----:B------:R-:W-:Y:S01]  /*0820*/  LOP3.LUT R9, R9, 0x3ffffffc, RZ, 0xc0, !PT ;  /* 0x3ffffffc09097812 */ /* 0x000fe200078ec0ff */
[----:B------:R-:W0:Y:S01]  /*0830*/  F2I.U32.TRUNC.NTZ R13, R13 ;  /* 0x0000000d000d7305 */ /* 0x000e22000020f000 */
[----:B------:R-:W-:Y:S01]  /*0840*/  SHF.R.S32.HI R2, RZ, 0x1f, R5 ;  /* 0x0000001fff027819 */ /* 0x000fe20000011405 */
[----:B------:R-:W-:Y:S01]  /*0850*/  IMAD.IADD R12, R11, 0x1, -R12 ;  /* 0x000000010b0c7824 */ /* 0x000fe200078e0a0c */
[----:B------:R-:W-:Y:S01]  /*0860*/  VOTEU.ALL UP1, P0 ;  /* 0x00000000003f7886 */ /* 0x000fe20000020000 */
[----:B------:R-:W-:Y:S01]  /*0870*/  IMAD.IADD R9, R8, 0x1, -R9 ;  /* 0x0000000108097824 */ /* 0x000fe200078e0a09 */
[----:B------:R-:W-:Y:S01]  /*0880*/  LEA.HI R2, R2, R5, RZ, 0x2 ;  /* 0x0000000502027211 */ /* 0x000fe200078f10ff */
[----:B------:R-:W-:Y:S01]  /*0890*/  VOTEU.ALL UP0, P0 ;  /* 0x00000000003f7886 */ /* 0x000fe20000000000 */
[----:B----4-:R-:W-:Y:S01]  /*08a0*/  I2FP.F32.U32 R8, R6 ;  /* 0x0000000600087245 */ /* 0x010fe20000201000 */
[----:B------:R-:W-:Y:S01]  /*08b0*/  IMAD R9, R9, 0x4, R12 ;  /* 0x0000000409097824 */ /* 0x000fe200078e020c */
[----:B------:R-:W-:Y:S01]  /*08c0*/  LOP3.LUT R2, R2, 0xfffffffc, RZ, 0xc0, !PT ;  /* 0xfffffffc02027812 */ /* 0x000fe200078ec0ff */
[----:B------:R-:W-:Y:S01]  /*08d0*/  VOTEU.ALL UP2, P1 ;  /* 0x00000000003f7886 */ /* 0x000fe20000840000 */
[----:B------:R-:W1:Y:S01]  /*08e0*/  @!UP1 S2UR UR7, SR_CgaCtaId ;  /* 0x00000000000799c3 */ /* 0x000e620000008800 */
[----:B------:R-:W-:Y:S01]  /*08f0*/  FMUL R8, R8, UR4 ;  /* 0x0000000408087c20 */ /* 0x000fe20008400000 */
[----:B------:R-:W-:Y:S01]  /*0900*/  IMAD.SHL.U32 R56, R9, 0x4, RZ ;  /* 0x0000000409387824 */ /* 0x000fe200078e00ff */
[----:B------:R-:W-:Y:S01]  /*0910*/  UMOV UR4, 0x20 ;  /* 0x0000002000047882 */ /* 0x000fe20000000000 */
[----:B------:R-:W-:Y:S01]  /*0920*/  IMAD.IADD R5, R5, 0x1, -R2 ;  /* 0x0000000105057824 */ /* 0x000fe200078e0a02 */
[----:B------:R-:W-:Y:S01]  /*0930*/  LEA.HI R2, R9, R9, RZ, 0x1 ;  /* 0x0000000909027211 */ /* 0x000fe200078f08ff */
[----:B0-----:R-:W-:Y:S01]  /*0940*/  IMAD.MOV R13, RZ, RZ, -R13 ;  /* 0x000000ffff0d7224 */ /* 0x001fe200078e0a0d */
[----:B------:R-:W0:Y:S01]  /*0950*/  F2I.U32.TRUNC.NTZ R8, R8 ;  /* 0x0000000800087305 */ /* 0x000e22000020f000 */
[----:B------:R-:W3:Y:S01]  /*0960*/  @!UP2 S2UR UR10, SR_CgaCtaId ;  /* 0x00000000000aa9c3 */ /* 0x000ee20000008800 */
[----:B------:R-:W-:Y:S01]  /*0970*/  LOP3.LUT R2, R2, 0xfffffffe, RZ, 0xc0, !PT ;  /* 0xfffffffe02027812 */ /* 0x000fe200078ec0ff */
[----:B-----5:R-:W-:Y:S01]  /*0980*/  IMAD R21, R14, R13, UR12 ;  /* 0x0000000c0e157e24 */ /* 0x020fe2000f8e020d */
[----:B------:R-:W-:Y:S01]  /*0990*/  @!UP1 UMOV UR6, 0x400 ;  /* 0x0000040000069882 */ /* 0x000fe20000000000 */
[----:B------:R-:W-:-:S04]  /*09a0*/  @!UP1 UIADD3 UR4, -UR4, 0x100000, URZ ;  /* 0x0010000004049890 */ /* 0x000fc8000fffe13f */
[----:B------:R-:W-:Y:S02]  /*09b0*/  @!UP1 USHF.L.U32 UR5, UR4, 0xb, URZ ;  /* 0x0000000b04059899 */ /* 0x000fe4000800063f */
[----:B------:R-:W-:Y:S01]  /*09c0*/  @!UP1 USHF.L.U32 UR4, UR4, 0x1, URZ ;  /* 0x0000000104049899 */ /* 0x000fe2000800063f */
[C---:B------:R-:W-:Y:S01]  /*09d0*/  LOP3.LUT R56, R9.reuse, 0xc, R56, 0x78, !PT ;  /* 0x0000000c09387812 */ /* 0x040fe200078e7838 */
[----:B------:R-:W-:Y:S01]  /*09e0*/  IMAD.IADD R2, R9, 0x1, -R2 ;  /* 0x0000000109027824 */ /* 0x000fe200078e0a02 */
[----:B------:R-:W-:Y:S01]  /*09f0*/  @!UP2 UMOV UR9, 0x400 ;  /* 0x000004000009a882 */ /* 0x000fe20000000000 */
[----:B------:R-:W-:Y:S01]  /*0a00*/  VOTEU.ALL UP3, P1 ;  /* 0x00000000003f7886 */ /* 0x000fe20000860000 */
[----:B------:R-:W-:Y:S01]  /*0a10*/  VOTEU.ALL UP4, P1 ;  /* 0x00000000003f7886 */ /* 0x000fe20000880000 */
[----:B------:R-:W-:Y:S01]  /*0a20*/  VOTEU.ALL UP5, P1 ;  /* 0x00000000003f7886 */ /* 0x000fe200008a0000 */
[----:B------:R-:W-:Y:S01]  /*0a30*/  ISETP.NE.AND P3, PT, R2, R21, PT ;  /* 0x000000150200720c */ /* 0x000fe20003f65270 */
[----:B------:R4:W4:Y:S01]  /*0a40*/  SHFL.IDX PT, R14, R7, RZ, 0x1f ;  /* 0x00001fff070e7589 */ /* 0x00092200000e0000 */
[----:B------:R-:W-:Y:S01]  /*0a50*/  ISETP.EQ.U32.AND P2, PT, R15, 0x1, PT ;  /* 0x000000010f00780c */ /* 0x000fe20003f42070 */
[----:B0-----:R-:W-:Y:S01]  /*0a60*/  IMAD.MOV R20, RZ, RZ, -R8 ;  /* 0x000000ffff147224 */ /* 0x001fe200078e0a08 */
[----:B-1----:R-:W-:-:S02]  /*0a70*/  @!UP1 ULEA UR8, UR7, UR6, 0x18 ;  /* 0x0000000607089291 */ /* 0x002fc4000f8ec03f */
[----:B------:R-:W-:-:S04]  /*0a80*/  @!UP2 UIADD3 UR6, -UR11, 0x100000, URZ ;  /* 0x001000000b06a890 */ /* 0x000fc8000fffe13f */
[----:B------:R-:W-:Y:S02]  /*0a90*/  @!UP2 USHF.L.U32 UR7, UR6, 0xb, URZ ;  /* 0x0000000b0607a899 */ /* 0x000fe4000800063f */
[----:B------:R-:W-:Y:S01]  /*0aa0*/  @!UP2 USHF.L.U32 UR6, UR6, 0x1, URZ ;  /* 0x000000010606a899 */ /* 0x000fe2000800063f */
[----:B--2---:R-:W-:Y:S01]  /*0ab0*/  IMAD R9, R25, R20, R6 ;  /* 0x0000001419097224 */ /* 0x004fe200078e0206 */
[----:B------:R-:W-:Y:S01]  /*0ac0*/  VOTEU.ALL UP1, P0 ;  /* 0x00000000003f7886 */ /* 0x000fe20000020000 */
[----:B------:R-:W-:Y:S01]  /*0ad0*/  LOP3.LUT P0, RZ, R3, 0x7, RZ, 0xc0, !PT ;  /* 0x0000000703ff7812 */ /* 0x000fe2000780c0ff */
[----:B---3--:R-:W-:Y:S01]  /*0ae0*/  @!UP2 ULEA UR9, UR10, UR9, 0x18 ;  /* 0x000000090a09a291 */ /* 0x008fe2000f8ec03f */
[----:B------:R-:W-:Y:S01]  /*0af0*/  @P3 LEA.HI R2, R56, R56, RZ, 0x1 ;  /* 0x0000003838023211 */ /* 0x000fe200078f08ff */
[----:B------:R-:W-:Y:S01]  /*0b00*/  VOTEU.ALL UP2, P1 ;  /* 0x00000000003f7886 */ /* 0x000fe20000840000 */
[----:B------:R-:W-:Y:S01]  /*0b10*/  ISETP.NE.AND P1, PT, R5, 0x3, PT ;  /* 0x000000030500780c */ /* 0x000fe20003f25270 */
[----:B------:R-:W0:Y:S02]  /*0b20*/  FENCE.VIEW.ASYNC.S ;  /* 0x00000000000073c6 */ /* 0x000e240000000000 */
[----:B0-----:R0:W1:Y:S01]  /*0b30*/  @!UP0 SYNCS.EXCH.64 URZ, [UR8+0x1f0], UR4 ;  /* 0x0001f004083f85b2 */ /* 0x0010620008000100 */
[----:B------:R-:W-:-:S02]  /*0b40*/  @P3 SHF.R.S32.HI R2, RZ, 0x1, R2 ;  /* 0x00000001ff023819 */ /* 0x000fc40000011402 */
[----:B------:R-:W-:Y:S02]  /*0b50*/  ISETP.EQ.OR P1, PT, R5, RZ, !P1 ;  /* 0x000000ff0500720c */ /* 0x000fe40004f22670 */
[----:B------:R-:W-:Y:S02]  /*0b60*/  @P3 ISETP.NE.AND P5, PT, R2, R9, PT ;  /* 0x000000090200320c */ /* 0x000fe40003fa5270 */
[----:B------:R-:W-:Y:S02]  /*0b70*/  ISETP.LT.U32.AND P0, PT, R56, 0x4, !P0 ;  /* 0x000000043800780c */ /* 0x000fe40004701070 */
[----:B------:R-:W-:Y:S02]  /*0b80*/  ISETP.EQ.AND P1, PT, R10, RZ, P1 ;  /* 0x000000ff0a00720c */ /* 0x000fe40000f22270 */
[----:B------:R-:W-:Y:S02]  /*0b90*/  SEL R2, RZ, 0x1, !P0 ;  /* 0x00000001ff027807 */ /* 0x000fe40004000000 */
[----:B------:R-:W-:-:S02]  /*0ba0*/  @P3 SEL R57, RZ, 0x1, P5 ;  /* 0x00000001ff393807 */ /* 0x000fc40002800000 */
[----:B------:R-:W-:Y:S01]  /*0bb0*/  SEL R16, RZ, 0x1, !P1 ;  /* 0x00000001ff107807 */ /* 0x000fe20004800000 */
[----:B------:R0:W2:Y:S01]  /*0bc0*/  @!UP1 SYNCS.EXCH.64 URZ, [UR8+0x1f8], UR4 ;  /* 0x0001f804083f95b2 */ /* 0x0000a20008000100 */
[----:B------:R-:W-:Y:S01]  /*0bd0*/  NOP ;  /* 0x0000000000007918 */ /* 0x000fe20000000000 */
[----:B------:R-:W-:Y:S02]  /*0be0*/  LOP3.LUT R57, R57, R2, RZ, 0xc0, !PT ;  /* 0x0000000239397212 */ /* 0x000fe400078ec0ff */
[----:B------:R-:W-:Y:S01]  /*0bf0*/  SEL R16, R16, 0x2, P6 ;  /* 0x0000000210107807 */ /* 0x000fe20003000000 */
[----:B------:R0:W3:Y:S01]  /*0c00*/  @!UP2 SYNCS.EXCH.64 URZ, [UR9+0x1d0], UR6 ;  /* 0x0001d006093fa5b2 */ /* 0x0000e20008000100 */
[----:B------:R0:W0:Y:S01]  /*0c10*/  @!UP3 SYNCS.EXCH.64 URZ, [UR9+0x1d8], UR6 ;  /* 0x0001d806093fb5b2 */ /* 0x0000220008000100 */
[----:B------:R0:W0:Y:S01]  /*0c20*/  @!UP4 SYNCS.EXCH.64 URZ, [UR9+0x1e0], UR6 ;  /* 0x0001e006093fc5b2 */ /* 0x0000220008000100 */
[----:B------:R0:W0:Y:S01]  /*0c30*/  @!UP5 SYNCS.EXCH.64 URZ, [UR9+0x1e8], UR6 ;  /* 0x0001e806093fd5b2 */ /* 0x0000220008000100 */
[----:B------:R-:W-:Y:S01]  /*0c40*/  NOP ;  /* 0x0000000000007918 */ /* 0x000fe20000000000 */
[----:B-1--4-:R-:W-:Y:S05]  /*0c50*/  @!P2 BRA `(.L_x_4) ;  /* 0x000000000008a947 */ /* 0x012fea0003800000 */
[----:B0-23--:R-:W-:Y:S01]  /*0c60*/  UCGABAR_ARV ;  /* 0x00000000000079c7 */ /* 0x00dfe20008000000 */
[----:B------:R-:W-:Y:S05]  /*0c70*/  BRA `(.L_x_5) ;  /* 0x0000000000047947 */ /* 0x000fea0003800000 */
.L_x_4:
[----:B0-23--:R-:W-:Y:S01]  /*0c80*/  NOP ;  /* 0x0000000000007918 */ /* 0x00dfe20000000000 */
.L_x_5:
[----:B------:R-:W-:Y:S01]  /*0c90*/  ULDC.64 UR4, c[0x0][0x598] ;  /* 0x0001660000047ab9 */ /* 0x000fe20000000a00 */
[----:B------:R-:W-:Y:S01]  /*0ca0*/  ULDC.64 UR36, c[0x0][0x208] ;  /* 0x0000820000247ab9 */ /* 0x000fe20000000a00 */
[----:B------:R-:W-:-:S04]  /*0cb0*/  ISETP.NE.U32.AND P0, PT, RZ, UR4, PT ;  /* 0x00000004ff007c0c */ /* 0x000fc8000bf05070 */
[----:B------:R-:W-:-:S13]  /*0cc0*/  ISETP.NE.AND.EX P0, PT, RZ, UR5, PT, P0 ;  /* 0x00000005ff007c0c */ /* 0x000fda000bf05300 */
[----:B------:R-:W-:Y:S05]  /*0cd0*/  @!P0 BRA `(.L_x_6) ;  /* 0x00000000001c8947 */ /* 0x000fea0003800000 */
[----:B------:R-:W0:Y:S02]  /*0ce0*/  LDC.64 R8, c[0x0][0x598] ;  /* 0x00016600ff087b82 */ /* 0x000e240000000a00 */
[----:B0-----:R-:W2:Y:S02]  /*0cf0*/  LDG.E.64 R8, desc[UR36][R8.64] ;  /* 0x0000002408087981 */ /* 0x001ea4000c1e1b00 */
[----:B--2---:R-:W-:-:S04]  /*0d00*/  ISETP.NE.U32.AND P0, PT, R8, RZ, PT ;  /* 0x000000ff0800720c */ /* 0x004fc80003f05070 */
[----:B------:R-:W-:-:S13]  /*0d10*/  ISETP.NE.AND.EX P0, PT, R9, RZ, PT, P0 ;  /* 0x000000ff0900720c */ /* 0x000fda0003f05300 */
[----:B------:R-:W-:Y:S05]  /*0d20*/  @!P0 BRA `(.L_x_6) ;  /* 0x0000000000088947 */ /* 0x000fea0003800000 */
[----:B------:R0:W5:Y:S01]  /*0d30*/  LD.E R58, desc[UR36][R8.64] ;  /* 0x00000024083a7980 */ /* 0x000162000c101900 */
[----:B------:R-:W-:Y:S05]  /*0d40*/  BRA `(.L_x_7) ;  /* 0x0000000000247947 */ /* 0x000fea0003800000 */
.L_x_6:
[----:B------:R-:W-:Y:S02]  /*0d50*/  ULDC.64 UR4, c[0x0][0x588] ;  /* 0x0001620000047ab9 */ /* 0x000fe40000000a00 */
[----:B------:R-:W-:-:S04]  /*0d60*/  ISETP.NE.U32.AND P0, PT, RZ, UR4, PT ;  /* 0x00000004ff007c0c */ /* 0x000fc8000bf05070 */
[----:B------:R-:W-:-:S13]  /*0d70*/  ISETP.NE.AND.EX P0, PT, RZ, UR5, PT, P0 ;  /* 0x00000005ff007c0c */ /* 0x000fda000bf05300 */
[----:B------:R-:W-:Y:S05]  /*0d80*/  @!P0 BRA `(.L_x_8) ;  /* 0x00000000000c8947 */ /* 0x000fea0003800000 */
[----:B------:R-:W0:Y:S02]  /*0d90*/  LDC.64 R58, c[0x0][0x588] ;  /* 0x00016200ff3a7b82 */ /* 0x000e240000000a00 */
[----:B0-----:R1:W5:Y:S01]  /*0da0*/  LDG.E R58, desc[UR36][R58.64] ;  /* 0x000000243a3a7981 */ /* 0x001362000c1e1900 */
[----:B------:R-:W-:Y:S05]  /*0db0*/  BRA `(.L_x_7) ;  /* 0x0000000000087947 */ /* 0x000fea0003800000 */
.L_x_8:
[----:B------:R-:W-:Y:S02]  /*0dc0*/  ULDC UR4, c[0x0][0x580] ;  /* 0x0001600000047ab9 */ /* 0x000fe40000000800 */
[----:B------:R-:W-:-:S07]  /*0dd0*/  IMAD.U32 R58, RZ, RZ, UR4 ;  /* 0x00000004ff3a7e24 */ /* 0x000fce000f8e00ff */
.L_x_7:
[----:B------:R-:W-:Y:S02]  /*0de0*/  ULDC.64 UR4, c[0x0][0x5a0] ;  /* 0x0001680000047ab9 */ /* 0x000fe40000000a00 */
[----:B------:R-:W-:-:S04]  /*0df0*/  ISETP.NE.U32.AND P0, PT, RZ, UR4, PT ;  /* 0x00000004ff007c0c */ /* 0x000fc8000bf05070 */
[----:B------:R-:W-:-:S13]  /*0e00*/  ISETP.NE.AND.EX P0, PT, RZ, UR5, PT, P0 ;  /* 0x00000005ff007c0c */ /* 0x000fda000bf05300 */
[----:B------:R-:W-:Y:S05]  /*0e10*/  @!P0 BRA `(.L_x_9) ;  /* 0x00000000001c8947 */ /* 0x000fea0003800000 */
[----:B0-----:R-:W0:Y:S02]  /*0e20*/  LDC.64 R8, c[0x0][0x5a0] ;  /* 0x00016800ff087b82 */ /* 0x001e240000000a00 */
[----:B0-----:R-:W2:Y:S02]  /*0e30*/  LDG.E.64 R8, desc[UR36][R8.64] ;  /* 0x0000002408087981 */ /* 0x001ea4000c1e1b00 */
[----:B--2---:R-:W-:-:S04]  /*0e40*/  ISETP.NE.U32.AND P0, PT, R8, RZ, PT ;  /* 0x000000ff0800720c */ /* 0x004fc80003f05070 */
[----:B------:R-:W-:-:S13]  /*0e50*/  ISETP.NE.AND.EX P0, PT, R9, RZ, PT, P0 ;  /* 0x000000ff0900720c */ /* 0x000fda0003f05300 */
[----:B------:R-:W-:Y:S05]  /*0e60*/  @!P0 BRA `(.L_x_9) ;  /* 0x0000000000088947 */ /* 0x000fea0003800000 */
[----:B-1----:R0:W5:Y:S01]  /*0e70*/  LD.E R59, desc[UR36][R8.64] ;  /* 0x00000024083b7980 */ /* 0x002162000c101900 */
[----:B------:R-:W-:Y:S05]  /*0e80*/  BRA `(.L_x_10) ;  /* 0x0000000000247947 */ /* 0x000fea0003800000 */
.L_x_9:
[----:B------:R-:W-:Y:S02]  /*0e90*/  ULDC.64 UR4, c[0x0][0x590] ;  /* 0x0001640000047ab9 */ /* 0x000fe40000000a00 */
[----:B------:R-:W-:-:S04]  /*0ea0*/  ISETP.NE.U32.AND P0, PT, RZ, UR4, PT ;  /* 0x00000004ff007c0c */ /* 0x000fc8000bf05070 */
[----:B------:R-:W-:-:S13]  /*0eb0*/  ISETP.NE.AND.EX P0, PT, RZ, UR5, PT, P0 ;  /* 0x00000005ff007c0c */ /* 0x000fda000bf05300 */
[----:B------:R-:W-:Y:S05]  /*0ec0*/  @!P0 BRA `(.L_x_11) ;  /* 0x00000000000c8947 */ /* 0x000fea0003800000 */
[----:B0-----:R-:W1:Y:S02]  /*0ed0*/  LDC.64 R8, c[0x0][0x590] ;  /* 0x00016400ff087b82 */ /* 0x001e640000000a00 */
[----:B-1----:R1:W5:Y:S01]  /*0ee0*/  LDG.E R59, desc[UR36][R8.64] ;  /* 0x00000024083b7981 */ /* 0x002362000c1e1900 */
[----:B------:R-:W-:Y:S05]  /*0ef0*/  BRA `(.L_x_10) ;  /* 0x0000000000087947 */ /* 0x000fea0003800000 */
.L_x_11:
[----:B------:R-:W-:Y:S02]  /*0f00*/  ULDC UR4, c[0x0][0x584] ;  /* 0x0001610000047ab9 */ /* 0x000fe40000000800 */
[----:B-1----:R-:W-:-:S07]  /*0f10*/  IMAD.U32 R59, RZ, RZ, UR4 ;  /* 0x00000004ff3b7e24 */ /* 0x002fce000f8e00ff */
.L_x_10:
[----:B------:R-:W2:Y:S01]  /*0f20*/  LDC R2, c[0x0][0x65c] ;  /* 0x00019700ff027b82 */ /* 0x000ea20000000800 */
[----:B------:R-:W-:Y:S01]  /*0f30*/  ULDC UR6, c[0x0][0x28c] ;  /* 0x0000a30000067ab9 */ /* 0x000fe20000000800 */
[----:B------:R-:W-:Y:S01]  /*0f40*/  ISETP.NE.AND P0, PT, R10, 0x2, PT ;  /* 0x000000020a00780c */ /* 0x000fe20003f05270 */
[----:B------:R-:W-:Y:S01]  /*0f50*/  UIADD3 UR6, UR6, 0x1f, URZ ;  /* 0x0000001f06067890 */ /* 0x000fe2000fffe03f */
[----:B01----:R-:W-:Y:S01]  /*0f60*/  IMAD.U32 R8, RZ, RZ, UR12 ;  /* 0x0000000cff087e24 */ /* 0x003fe2000f8e00ff */
[----:B------:R-:W-:Y:S01]  /*0f70*/  UMOV UR39, URZ ;  /* 0x0000003f00277c82 */ /* 0x000fe20008000000 */
[----:B------:R-:W-:Y:S01]  /*0f80*/  IMAD.MOV.U32 R9, RZ, RZ, RZ ;  /* 0x000000ffff097224 */ /* 0x000fe200078e00ff */
[----:B------:R-:W-:Y:S01]  /*0f90*/  USHF.R.S32.HI UR7, URZ, 0x1f, UR6 ;  /* 0x0000001f3f077899 */ /* 0x000fe20008011406 */
[----:B------:R-:W-:Y:S01]  /*0fa0*/  UMOV UR38, URZ ;  /* 0x0000003f00267c82 */ /* 0x000fe20008000000 */
[----:B------:R-:W-:Y:S02]  /*0fb0*/  ULDC.64 UR8, c[0x0][0x650] ;  /* 0x0001940000087ab9 */ /* 0x000fe40000000a00 */
[----:B------:R-:W-:-:S04]  /*0fc0*/  ULEA.HI UR7, UR7, UR6, URZ, 0x5 ;  /* 0x0000000607077291 */ /* 0x000fc8000f8f283f */
[----:B------:R-:W-:Y:S01]  /*0fd0*/  USHF.R.S32.HI UR40, URZ, 0x5, UR7 ;  /* 0x000000053f287899 */ /* 0x000fe20008011407 */
[----:B--2---:R-:W-:-:S13]  /*0fe0*/  ISETP.NE.AND P1, PT, R2, 0x1, PT ;  /* 0x000000010200780c */ /* 0x004fda0003f25270 */
[----:B------:R-:W0:Y:S01]  /*0ff0*/  @P1 LDC R19, c[0x0][0x10] ;  /* 0x00000400ff131b82 */ /* 0x000e220000000800 */
[----:B------:R-:W-:Y:S02]  /*1000*/  @P1 IMAD.MOV.U32 R7, RZ, RZ, RZ ;  /* 0x000000ffff071224 */ /* 0x000fe400078e00ff */
[----:B------:R-:W-:-:S05]  /*1010*/  @P1 IMAD.MOV.U32 R17, RZ, RZ, RZ ;  /* 0x000000ffff111224 */ /* 0x000fca00078e00ff */
[----:B------:R-:W1:Y:S01]  /*1020*/  @!P1 LDC R11, c[0x0][0xc] ;  /* 0x00000300ff0b9b82 */ /* 0x000e620000000800 */
[----:B------:R-:W-:Y:S01]  /*1030*/  ULDC UR4, c[0x0][0xc] ;  /* 0x0000030000047ab9 */ /* 0x000fe20000000800 */
[----:B------:R-:W-:Y:S02]  /*1040*/  ULDC UR5, c[0x0][0x10] ;  /* 0x0000040000057ab9 */ /* 0x000fe40000000800 */
[----:B------:R-:W-:-:S04]  /*1050*/  UIMAD.WIDE.U32 UR4, UR4, UR5, URZ ;  /* 0x00000005040472a5 */ /* 0x000fc8000f8e003f */
[----:B------:R-:W2:Y:S01]  /*1060*/  LDC R2, c[0x0][0x14] ;  /* 0x00000500ff027b82 */ /* 0x000ea20000000800 */
[----:B0-----:R-:W-:-:S04]  /*1070*/  @P1 IMAD.WIDE.U32 R18, R19, UR12, R6 ;  /* 0x0000000c13121c25 */ /* 0x001fc8000f8e0006 */
[----:B------:R-:W-:Y:S02]  /*1080*/  @P1 IMAD.IADD R17, R19, 0x1, R17 ;  /* 0x0000000113111824 */ /* 0x000fe400078e0211 */
[----:B-1----:R-:W-:-:S04]  /*1090*/  @!P1 IMAD.WIDE.U32 R8, R6, R11, R8 ;  /* 0x0000000b06089225 */ /* 0x002fc800078e0008 */
[----:B------:R-:W-:Y:S02]  /*10a0*/  @!P1 IMAD.MOV.U32 R18, RZ, RZ, R8 ;  /* 0x000000ffff129224 */ /* 0x000fe400078e0008 */
[----:B------:R-:W-:Y:S02]  /*10b0*/  @!P1 IMAD.MOV.U32 R17, RZ, RZ, R9 ;  /* 0x000000ffff119224 */ /* 0x000fe400078e0009 */
[----:B--2---:R-:W-:-:S04]  /*10c0*/  IMAD.WIDE.U32 R12, R2, UR4, RZ ;  /* 0x00000004020c7c25 */ /* 0x004fc8000f8e00ff */
[----:B------:R-:W-:Y:S01]  /*10d0*/  IMAD R23, R2, UR5, RZ ;  /* 0x0000000502177c24 */ /* 0x000fe2000f8e02ff */
[----:B------:R0:W-:Y:S03]  /*10e0*/  STL.64 [R1], R12 ;  /* 0x0000000c01007387 */ /* 0x0001e60000100a00 */
[----:B------:R-:W-:Y:S01]  /*10f0*/  IMAD.IADD R23, R13, 0x1, R23 ;  /* 0x000000010d177824 */ /* 0x000fe200078e0217 */
[----:B------:R-:W-:Y:S06]  /*1100*/  @P0 BRA `(.L_x_12) ;  /* 0x0000000000200947 */ /* 0x000fec0003800000 */
[----:B------:R-:W-:Y:S01]  /*1110*/  UISETP.GE.U32.AND UP0, UPT, UR40, 0x1c, UPT ;  /* 0x0000001c2800788c */ /* 0x000fe2000bf06070 */
[----:B------:R-:W-:Y:S01]  /*1120*/  IADD3 R18, P0, R18, R12, RZ ;  /* 0x0000000c12127210 */ /* 0x000fe20007f1e0ff */
[----:B------:R-:W-:Y:S01]  /*1130*/  USHF.R.U32.HI UR4, URZ, 0x2, UR40 ;  /* 0x000000023f047899 */ /* 0x000fe20008011628 */
[----:B------:R-:W-:-:S03]  /*1140*/  UMOV UR38, URZ ;  /* 0x0000003f00267c82 */ /* 0x000fc60008000000 */
[----:B------:R-:W-:Y:S01]  /*1150*/  UIMAD.WIDE.U32 UR4, UR4, 0x24924925, URZ ;  /* 0x24924925040478a5 */ /* 0x000fe2000f8e003f */
[----:B------:R-:W-:-:S03]  /*1160*/  IMAD.X R17, R23, 0x1, R17, P0 ;  /* 0x0000000117117824 */ /* 0x000fc600000e0611 */
[----:B------:R-:W-:Y:S02]  /*1170*/  UIMAD UR39, UR5, -0x1c, UR40 ;  /* 0xffffffe4052778a4 */ /* 0x000fe4000f8e0228 */
[----:B------:R-:W-:-:S12]  /*1180*/  @UP0 ULOP3.LUT UR38, UR5, 0x1, URZ, 0xc0, !UPT ;  /* 0x0000000105260892 */ /* 0x000fd8000f8ec03f */
.L_x_12:
[----:B------:R-:W-:Y:S01]  /*1190*/  ISETP.GE.U32.AND P0, PT, R18, UR8, PT ;  /* 0x0000000812007c0c */ /* 0x000fe2000bf06070 */
[----:B------:R-:W-:Y:S01]  /*11a0*/  IMAD.MOV.U32 R19, RZ, RZ, -0x1 ;  /* 0xffffffffff137424 */ /* 0x000fe200078e00ff */
[----:B------:R-:W-:Y:S01]  /*11b0*/  PRMT R8, RZ, 0x7610, R8 ;  /* 0x00007610ff087816 */ /* 0x000fe20000000008 */
[----:B------:R-:W-:Y:S01]  /*11c0*/  IMAD.MOV.U32 R22, RZ, RZ, -0x1 ;  /* 0xffffffffff167424 */ /* 0x000fe200078e00ff */
[----:B------:R-:W-:Y:S01]  /*11d0*/  ISETP.GE.U32.AND.EX P0, PT, R17, UR9, PT, P0 ;  /* 0x0000000911007c0c */ /* 0x000fe2000bf06100 */
[----:B------:R-:W-:-:S12]  /*11e0*/  IMAD.MOV.U32 R2, RZ, RZ, -0x1 ;  /* 0xffffffffff027424 */ /* 0x000fd800078e00ff */
[----:B------:R-:W-:Y:S05]  /*11f0*/  @P0 BRA `(.L_x_13) ;  /* 0x00000004002c0947 */ /* 0x000fea0003800000 */
[----:B------:R-:W1:Y:S01]  /*1200*/  LDC.64 R26, c[0x0][0x628] ;  /* 0x00018a00ff1a7b82 */ /* 0x000e620000000a00 */
[----:B------:R-:W-:Y:S02]  /*1210*/  IMAD.MOV.U32 R8, RZ, RZ, R18 ;  /* 0x000000ffff087224 */ /* 0x000fe400078e0012 */
[----:B------:R-:W-:-:S05]  /*1220*/  IMAD.MOV.U32 R9, RZ, RZ, R17 ;  /* 0x000000ffff097224 */ /* 0x000fca00078e0011 */
[----:B------:R-:W2:Y:S08]  /*1230*/  LDC R2, c[0x0][0x630] ;  /* 0x00018c00ff027b82 */ /* 0x000eb00000000800 */
[----:B------:R-:W3:Y:S01]  /*1240*/  LDC.64 R28, c[0x0][0x620] ;  /* 0x00018800ff1c7b82 */ /* 0x000ee20000000a00 */
[----:B-1----:R-:W-:-:S04]  /*1250*/  ISETP.NE.U32.AND P0, PT, R26, RZ, PT ;  /* 0x000000ff1a00720c */ /* 0x002fc80003f05070 */
[----:B------:R-:W-:-:S13]  /*1260*/  ISETP.NE.AND.EX P0, PT, R27, RZ, PT, P0 ;  /* 0x000000ff1b00720c */ /* 0x000fda0003f05300 */
[----:B--23--:R-:W-:Y:S05]  /*1270*/  @!P0 BRA `(.L_x_14) ;  /* 0x0000000000288947 */ /* 0x00cfea0003800000 */
[----:B0-----:R-:W0:Y:S02]  /*1280*/  LDC R13, c[0x0][0x634] ;  /* 0x00018d00ff0d7b82 */ /* 0x001e240000000800 */
[----:B0-----:R-:W-:-:S05]  /*1290*/  IADD3 R13, P0, R18, R13, RZ ;  /* 0x0000000d120d7210 */ /* 0x001fca0007f1e0ff */
[----:B------:R-:W-:-:S04]  /*12a0*/  IMAD.X R15, RZ, RZ, R17, P0 ;  /* 0x000000ffff0f7224 */ /* 0x000fc800000e0611 */
[----:B------:R-:W-:-:S04]  /*12b0*/  IMAD.WIDE.U32 R8, R15, R26, RZ ;  /* 0x0000001a0f087225 */ /* 0x000fc800078e00ff */
[----:B------:R-:W-:-:S04]  /*12c0*/  IMAD.WIDE.U32 R10, P0, R13, R27, R8 ;  /* 0x0000001b0d0a7225 */ /* 0x000fc80007800008 */
[----:B------:R-:W-:-:S04]  /*12d0*/  IMAD.WIDE.U32 R8, R13, R26, RZ ;  /* 0x0000001a0d087225 */ /* 0x000fc800078e00ff */
[----:B------:R-:W-:Y:S01]  /*12e0*/  IMAD.X R13, RZ, RZ, RZ, P0 ;  /* 0x000000ffff0d7224 */ /* 0x000fe200000e06ff */
[----:B------:R-:W-:Y:S01]  /*12f0*/  IADD3 RZ, P0, R9, R10, RZ ;  /* 0x0000000a09ff7210 */ /* 0x000fe20007f1e0ff */
[----:B------:R-:W-:-:S04]  /*1300*/  IMAD.MOV.U32 R12, RZ, RZ, R11 ;  /* 0x000000ffff0c7224 */ /* 0x000fc800078e000b */
[----:B------:R-:W-:-:S08]  /*1310*/  IMAD.WIDE.U32.X R8, R15, R27, R12, P0 ;  /* 0x0000001b0f087225 */ /* 0x000fd000000e040c */
.L_x_14:
[----:B------:R-:W1:Y:S01]  /*1320*/  LDC.64 R32, c[0x0][0x640] ;  /* 0x00019000ff207b82 */ /* 0x000e620000000a00 */
[-C--:B------:R-:W-:Y:S01]  /*1330*/  SHF.R.U64 R30, R8, R2.reuse, R9 ;  /* 0x00000002081e7219 */ /* 0x080fe20000001209 */
[----:B------:R-:W-:Y:S01]  /*1340*/  IMAD.MOV.U32 R19, RZ, RZ, R17 ;  /* 0x000000ffff137224 */ /* 0x000fe200078e0011 */
[----:B------:R-:W-:Y:S01]  /*1350*/  SHF.R.U32.HI R2, RZ, R2, R9 ;  /* 0x00000002ff027219 */ /* 0x000fe20000011609 */
[----:B------:R-:W-:Y:S01]  /*1360*/  IMAD.MOV.U32 R26, RZ, RZ, 0x1 ;  /* 0x00000001ff1a7424 */ /* 0x000fe200078e00ff */
[----:B------:R-:W-:-:S03]  /*1370*/  IADD3 R11, P0, RZ, -R30, RZ ;  /* 0x8000001eff0b7210 */ /* 0x000fc60007f1e0ff */
[----:B------:R-:W2:Y:S02]  /*1380*/  LDC R10, c[0x0][0x618] ;  /* 0x00018600ff0a7b82 */ /* 0x000ea40000000800 */
[----:B------:R-:W-:-:S04]  /*1390*/  IMAD.X R9, RZ, RZ, ~R2, P0 ;  /* 0x000000ffff097224 */ /* 0x000fc800000e0e02 */
[-C--:B------:R-:W-:Y:S02]  /*13a0*/  IMAD R2, R9, R28.reuse, RZ ;  /* 0x0000001c09027224 */ /* 0x080fe400078e02ff */
[----:B0-----:R-:W0:Y:S01]  /*13b0*/  LDC R13, c[0x0][0x608] ;  /* 0x00018200ff0d7b82 */ /* 0x001e220000000800 */
[----:B------:R-:W-:-:S04]  /*13c0*/  IMAD.WIDE.U32 R8, R11, R28, R18 ;  /* 0x0000001c0b087225 */ /* 0x000fc800078e0012 */
[----:B------:R-:W-:Y:S02]  /*13d0*/  IMAD R11, R11, R29, R2 ;  /* 0x0000001d0b0b7224 */ /* 0x000fe400078e0202 */
[----:B------:R-:W-:Y:S01]  /*13e0*/  IMAD.MOV.U32 R2, RZ, RZ, -0x1 ;  /* 0xffffffffff027424 */ /* 0x000fe200078e00ff */
[----:B------:R-:W3:Y:S01]  /*13f0*/  LDC R31, c[0x0][0x658] ;  /* 0x00019600ff1f7b82 */ /* 0x000ee20000000800 */
[----:B------:R-:W-:Y:S01]  /*1400*/  IMAD.IADD R9, R9, 0x1, R11 ;  /* 0x0000000109097824 */ /* 0x000fe200078e020b */
[----:B-1----:R-:W-:-:S04]  /*1410*/  ISETP.NE.U32.AND P0, PT, R32, RZ, PT ;  /* 0x000000ff2000720c */ /* 0x002fc80003f05070 */
[----:B------:R-:W-:Y:S02]  /*1420*/  ISETP.NE.AND.EX P0, PT, R33, RZ, PT, P0 ;  /* 0x000000ff2100720c */ /* 0x000fe40003f05300 */
[----:B------:R-:W1:Y:S01]  /*1430*/  LDC R29, c[0x0][0x600] ;  /* 0x00018000ff1d7b82 */ /* 0x000e620000000800 */
[-CC-:B--2---:R-:W-:Y:S02]  /*1440*/  SHF.R.U64 R27, R8, R10.reuse, R9.reuse ;  /* 0x0000000a081b7219 */ /* 0x184fe40000001209 */
[----:B------:R-:W-:-:S05]  /*1450*/  SHF.R.U32.HI R8, RZ, R10, R9 ;  /* 0x0000000aff087219 */ /* 0x000fca0000011609 */
[----:B------:R-:W2:Y:S01]  /*1460*/  LDC R22, c[0x0][0x648] ;  /* 0x00019200ff167b82 */ /* 0x000ea20000000800 */
[-CC-:B0-----:R-:W-:Y:S02]  /*1470*/  SHF.R.U64 R34, R27, R13.reuse, R8.reuse ;  /* 0x0000000d1b227219 */ /* 0x181fe40000001208 */
[----:B------:R-:W-:-:S05]  /*1480*/  SHF.R.U32.HI R8, RZ, R13, R8 ;  /* 0x0000000dff087219 */ /* 0x000fca0000011608 */
[----:B------:R-:W0:Y:S01]  /*1490*/  LDC R24, c[0x0][0x638] ;  /* 0x00018e00ff187b82 */ /* 0x000e220000000800 */
[-CC-:B---3--:R-:W-:Y:S02]  /*14a0*/  SHF.R.U64 R36, R34, R31.reuse, R8.reuse ;  /* 0x0000001f22247219 */ /* 0x188fe40000001208 */
[-C--:B------:R-:W-:Y:S02]  /*14b0*/  SHF.L.U32 R2, R2, R31.reuse, RZ ;  /* 0x0000001f02027219 */ /* 0x080fe400000006ff */
[----:B------:R-:W-:Y:S01]  /*14c0*/  SHF.R.U32.HI R9, RZ, R31, R8 ;  /* 0x0000001fff097219 */ /* 0x000fe20000011608 */
[----:B------:R-:W-:Y:S01]  /*14d0*/  IMAD.MOV.U32 R8, RZ, RZ, R36 ;  /* 0x000000ffff087224 */ /* 0x000fe200078e0024 */
[----:B------:R-:W-:Y:S01]  /*14e0*/  LOP3.LUT R15, RZ, R2, RZ, 0x33, !PT ;  /* 0x00000002ff0f7212 */ /* 0x000fe200078e33ff */
[----:B------:R-:W3:Y:S01]  /*14f0*/  LDC R28, c[0x0][0x610] ;  /* 0x00018400ff1c7b82 */ /* 0x000ee20000000800 */
[----:B------:R-:W-:Y:S05]  /*1500*/  @!P0 BRA `(.L_x_15) ;  /* 0x0000000000288947 */ /* 0x000fea0003800000 */
[----:B------:R-:W4:Y:S02]  /*1510*/  LDC R13, c[0x0][0x64c] ;  /* 0x00019300ff0d7b82 */ /* 0x000f240000000800 */
[----:B----4-:R-:W-:-:S05]  /*1520*/  IADD3 R13, P0, R36, R13, RZ ;  /* 0x0000000d240d7210 */ /* 0x010fca0007f1e0ff */
        /* <DEDUP_REMOVED lines=8> */
.L_x_15:
[----:B--2---:R-:W-:Y:S01]  /*15b0*/  SHF.R.U64 R7, R8, R22, R9 ;  /* 0x0000001608077219 */ /* 0x004fe20000001209 */
[----:B-1----:R-:W-:Y:S01]  /*15c0*/  VIADD R8, R29, 0xffffffff ;  /* 0xffffffff1d087836 */ /* 0x002fe20000000000 */
[----:B------:R-:W-:Y:S01]  /*15d0*/  SHF.L.U32 R2, R26, R31, RZ ;  /* 0x0000001f1a027219 */ /* 0x000fe200000006ff */
[----:B------:R-:W-:Y:S01]  /*15e0*/  @P1 IMAD R21, R25, R20, R6 ;  /* 0x0000001419151224 */ /* 0x000fe200078e0206 */
[----:B------:R-:W-:Y:S01]  /*15f0*/  LOP3.LUT R15, R34, R15, RZ, 0xc0, !PT ;  /* 0x0000000f220f7212 */ /* 0x000fe200078ec0ff */
[----:B------:R-:W-:Y:S01]  /*1600*/  IMAD.MOV R9, RZ, RZ, -R7 ;  /* 0x000000ffff097224 */ /* 0x000fe200078e0a07 */
[----:B------:R-:W-:-:S03]  /*1610*/  LOP3.LUT R8, R27, R8, RZ, 0xc0, !PT ;  /* 0x000000081b087212 */ /* 0x000fc600078ec0ff */
[----:B------:R-:W-:Y:S02]  /*1620*/  IMAD R6, R2, R7, R15 ;  /* 0x0000000702067224 */ /* 0x000fe400078e020f */
[----:B0-----:R-:W-:Y:S02]  /*1630*/  IMAD R2, R9, R24, R36 ;  /* 0x0000001809027224 */ /* 0x001fe400078e0224 */
[----:B---3--:R-:W-:Y:S02]  /*1640*/  IMAD R19, R6, R28, R21 ;  /* 0x0000001c06137224 */ /* 0x008fe400078e0215 */
[----:B------:R-:W-:Y:S02]  /*1650*/  IMAD R2, R2, R29, R8 ;  /* 0x0000001d02027224 */ /* 0x000fe400078e0208 */
[----:B------:R-:W-:-:S03]  /*1660*/  IMAD.MOV.U32 R6, RZ, RZ, 0x1 ;  /* 0x00000001ff067424 */ /* 0x000fc600078e00ff */
[----:B------:R-:W-:Y:S02]  /*1670*/  SEL R22, R2, R19, !P1 ;  /* 0x0000001302167207 */ /* 0x000fe40004800000 */
[----:B------:R-:W-:Y:S01]  /*1680*/  SEL R19, R19, R2, !P1 ;  /* 0x0000000213137207 */ /* 0x000fe20004800000 */
[----:B------:R-:W-:Y:S01]  /*1690*/  IMAD.MOV.U32 R2, RZ, RZ, R30 ;  /* 0x000000ffff027224 */ /* 0x000fe200078e001e */
[----:B------:R-:W-:-:S07]  /*16a0*/  PRMT R8, R6, 0x7610, R8 ;  /* 0x0000761006087816 */ /* 0x000fce0000000008 */
.L_x_13:
[----:B------:R-:W-:Y:S05]  /*16b0*/  @!P2 BRA `(.L_x_16) ;  /* 0x00000000000ca947 */ /* 0x000fea0003800000 */
[----:B------:R-:W-:Y:S01]  /*16c0*/  UCGABAR_WAIT ;  /* 0x0000000000007dc7 */ /* 0x000fe20008000000 */
[----:B------:R-:W-:Y:S01]  /*16d0*/  CCTL.IVALL ;  /* 0x00000000ff00798f */ /* 0x000fe20002000000 */
[----:B------:R-:W-:Y:S05]  /*16e0*/  BRA `(.L_x_17) ;  /* 0x0000000000047947 */ /* 0x000fea0003800000 */
.L_x_16:
[----:B------:R-:W-:Y:S06]  /*16f0*/  BAR.SYNC.DEFER_BLOCKING 0x0 ;  /* 0x0000000000007b1d */ /* 0x000fec0000010000 */
.L_x_17:
[----:B------:R-:W-:Y:S05]  /*1700*/  @!P4 BRA `(.L_x_18) ;  /* 0x0000003400a0c947 */ /* 0x000fea0003800000 */
[----:B------:R-:W-:-:S13]  /*1710*/  ISETP.GT.U32.AND P0, PT, R35, 0x1, PT ;  /* 0x000000012300780c */ /* 0x000fda0003f04070 */
[----:B------:R-:W-:Y:S05]  /*1720*/  @P0 EXIT ;  /* 0x000000000000094d */ /* 0x000fea0003800000 */
.L_x_19:
[----:B------:R-:W-:-:S08]  /*1730*/  NOP ;  /* 0x0000000000007918 */ /* 0x000fd00000000000 */
[----:B------:R-:W1:Y:S02]  /*1740*/  USETMAXREG.TRY_ALLOC.CTAPOOL UP0, 0xe8 ;  /* 0x000000e8000079c8 */ /* 0x000e640008000600 */
[----:B-1----:R-:W-:-:S13]  /*1750*/  PLOP3.LUT P0, PT, PT, PT, UP0, 0x80, 0x0 ;  /* 0x000000000000781c */ /* 0x002fda0003f0f008 */
[----:B------:R-:W-:Y:S05]  /*1760*/  @!P0 BRA `(.L_x_19) ;  /* 0xfffffffc00f08947 */ /* 0x000fea000383ffff */
[----:B------:R-:W-:-:S13]  /*1770*/  LOP3.LUT P0, RZ, R8, 0xff, RZ, 0xc0, !PT ;  /* 0x000000ff08ff7812 */ /* 0x000fda000780c0ff */
[----:B------:R-:W-:Y:S05]  /*1780*/  @!P0 EXIT ;  /* 0x000000000000894d */ /* 0x000fea0003800000 */
[----:B------:R-:W1:Y:S01]  /*1790*/  S2UR UR4, SR_CgaCtaId ;  /* 0x00000000000479c3 */ /* 0x000e620000008800 */
[----:B------:R-:W-:Y:S01]  /*17a0*/  VIADD R14, R14, 0xffffffff ;  /* 0xffffffff0e0e7836 */ /* 0x000fe20000000000 */
[CC--:B------:R-:W-:Y:S01]  /*17b0*/  LEA.HI R4, R0.reuse, R3.reuse, RZ, 0x2 ;  /* 0x0000000300047211 */ /* 0x0c0fe200078f10ff */
[----:B------:R-:W-:Y:S01]  /*17c0*/  UMOV UR41, 0x400 ;  /* 0x0000040000297882 */ /* 0x000fe20000000000 */
[----:B------:R-:W-:Y:S01]  /*17d0*/  LEA.HI R0, R0, R3, RZ, 0x5 ;  /* 0x0000000300007211 */ /* 0x000fe200078f28ff */
[----:B------:R-:W-:Y:S01]  /*17e0*/  UISETP.LT.AND UP0, UPT, UR40, 0x1, UPT ;  /* 0x000000012800788c */ /* 0x000fe2000bf01270 */
[----:B------:R-:W-:Y:S01]  /*17f0*/  R2UR UR42, R14 ;  /* 0x000000000e2a72ca */ /* 0x000fe200000e0000 */
[----:B------:R-:W-:Y:S01]  /*1800*/  ULDC UR6, c[0x0][0x284] ;  /* 0x0000a10000067ab9 */ /* 0x000fe20000000800 */
[--C-:B------:R-:W-:Y:S01]  /*1810*/  SHF.R.S32.HI R60, RZ, 0x2, R4.reuse ;  /* 0x00000002ff3c7819 */ /* 0x100fe20000011404 */
[----:B------:R-:W-:Y:S01]  /*1820*/  USEL UR43, UR40, 0x1, UP0 ;  /* 0x00000001282b7887 */ /* 0x000fe20008000000 */
[----:B------:R-:W-:Y:S01]  /*1830*/  SHF.R.S32.HI R5, RZ, 0x1f, R4 ;  /* 0x0000001fff057819 */ /* 0x000fe20000011404 */
[----:B------:R-:W-:Y:S01]  /*1840*/  USHF.L.U32 UR46, UR40, 0x1, URZ ;  /* 0x00000001282e7899 */ /* 0x000fe2000800063f */
[----:B------:R-:W-:Y:S01]  /*1850*/  LOP3.LUT R62, R4, 0xfffffffc, RZ, 0xc0, !PT ;  /* 0xfffffffc043e7812 */ /* 0x000fe200078ec0ff */
[----:B------:R-:W-:Y:S01]  /*1860*/  UIADD3 UR43, -UR43, UR40, URZ ;  /* 0x000000282b2b7290 */ /* 0x000fe2000fffe13f */
[----:B------:R-:W-:-:S02]  /*1870*/  LEA.HI R5, R5, R60, RZ, 0x3 ;  /* 0x0000003c05057211 */ /* 0x000fc400078f18ff */
[----:B------:R-:W-:Y:S01]  /*1880*/  ISETP.NE.AND P0, PT, R14, RZ, PT ;  /* 0x000000ff0e00720c */ /* 0x000fe20003f05270 */
[----:B------:R-:W-:Y:S01]  /*1890*/  IMAD.IADD R62, R3, 0x1, -R62 ;  /* 0x00000001033e7824 */ /* 0x000fe200078e0a3e */
[----:B------:R-:W-:Y:S01]  /*18a0*/  LOP3.LUT R5, R5, 0xfffffff8, RZ, 0xc0, !PT ;  /* 0xfffffff805057812 */ /* 0x000fe200078ec0ff */
[----:B------:R-:W-:Y:S01]  /*18b0*/  USHF.L.U32 UR42, UR42, 0x3, URZ ;  /* 0x000000032a2a7899 */ /* 0x000fe2000800063f */
[----:B------:R-:W-:Y:S02]  /*18c0*/  LOP3.LUT R72, R16, 0x1, RZ, 0xfc, !PT ;  /* 0x0000000110487812 */ /* 0x000fe400078efcff */
[----:B------:R-:W-:Y:S01]  /*18d0*/  SEL R73, RZ, 0x1, P0 ;  /* 0x00000001ff497807 */ /* 0x000fe20000000000 */
[----:B------:R-:W-:Y:S01]  /*18e0*/  IMAD.IADD R60, R60, 0x1, -R5 ;  /* 0x000000013c3c7824 */ /* 0x000fe200078e0a05 */
[----:B-1----:R-:W-:Y:S01]  /*18f0*/  ULEA UR41, UR4, UR41, 0x18 ;  /* 0x0000002904297291 */ /* 0x002fe2000f8ec03f */
[----:B------:R-:W-:Y:S01]  /*1900*/  SHF.R.S32.HI R5, RZ, 0x5, R0 ;  /* 0x00000005ff057819 */ /* 0x000fe20000011400 */
[----:B------:R-:W-:-:S02]  /*1910*/  IMAD.U32 R64, RZ, RZ, UR42 ;  /* 0x0000002aff407e24 */ /* 0x000fc4000f8e00ff */
[----:B------:R-:W-:Y:S01]  /*1920*/  UIADD3 UR47, UR41, 0x1d0, URZ ;  /* 0x000001d0292f7890 */ /* 0x000fe2000fffe03f */
[--C-:B------:R-:W-:Y:S01]  /*1930*/  SHF.R.S32.HI R61, RZ, 0x1f, R60.reuse ;  /* 0x0000001fff3d7819 */ /* 0x100fe2000001143c */
[----:B------:R-:W-:Y:S01]  /*1940*/  UIADD3 UR4, UR41, 0x1c300, URZ ;  /* 0x0001c30029047890 */ /* 0x000fe2000fffe03f */
[C-C-:B------:R-:W-:Y:S01]  /*1950*/  IMAD R67, R5.reuse, -0x10, -R60.reuse ;  /* 0xfffffff005437824 */ /* 0x140fe200078e0a3c */
[----:B------:R-:W-:Y:S01]  /*1960*/  UIADD3 UR5, UR41, 0x300, URZ ;  /* 0x0000030029057890 */ /* 0x000fe2000fffe03f */
[C---:B------:R-:W-:Y:S01]  /*1970*/  LOP3.LUT R66, R64.reuse, 0x8, RZ, 0xc0, !PT ;  /* 0x0000000840427812 */ /* 0x040fe200078ec0ff */
[----:B------:R-:W-:Y:S01]  /*1980*/  USHF.R.U32.HI UR4, URZ, 0x4, UR4 ;  /* 0x000000043f047899 */ /* 0x000fe20008011604 */
[----:B------:R-:W-:Y:S01]  /*1990*/  IMAD.U32 R63, RZ, RZ, UR47 ;  /* 0x0000002fff3f7e24 */ /* 0x000fe2000f8e00ff */
[----:B------:R-:W-:Y:S01]  /*19a0*/  USHF.R.U32.HI UR5, URZ, 0x4, UR5 ;  /* 0x000000043f057899 */ /* 0x000fe20008011605 */
[----:B------:R-:W-:Y:S01]  /*19b0*/  IMAD.WIDE R60, R5, 0x10, R60 ;  /* 0x00000010053c7825 */ /* 0x000fe200078e023c */
[----:B------:R-:W-:Y:S01]  /*19c0*/  ULOP3.LUT UR4, UR4, 0x3fff, URZ, 0xc0, !UPT ;  /* 0x00003fff04047892 */ /* 0x000fe2000f8ec03f */
[----:B------:R-:W-:Y:S01]  /*19d0*/  LOP3.LUT R64, R64, 0x8, RZ, 0xc, !PT ;  /* 0x0000000840407812 */ /* 0x000fe200078e0cff */
[----:B------:R-:W-:Y:S01]  /*19e0*/  ULOP3.LUT UR5, UR5, 0x3fff, URZ, 0xc0, !UPT ;  /* 0x00003fff05057892 */ /* 0x000fe2000f8ec03f */
[----:B------:R-:W-:Y:S01]  /*19f0*/  VIADD R65, R63, UR42 ;  /* 0x0000002a3f417c36 */ /* 0x000fe20008000000 */
[----:B------:R-:W-:Y:S01]  /*1a00*/  LOP3.LUT R66, R66, 0x18, RZ, 0x3c, !PT ;  /* 0x0000001842427812 */ /* 0x000fe200078e3cff */
[----:B------:R-:W-:Y:S01]  /*1a10*/  VIADD R67, R67, UR6 ;  /* 0x0000000643437c36 */ /* 0x000fe20008000000 */
[----:B------:R-:W-:-:S02]  /*1a20*/  ULOP3.LUT UR44, UR4, 0x10000, URZ, 0xfc, !UPT ;  /* 0x00010000042c7892 */ /* 0x000fc4000f8efc3f */
[----:B------:R-:W-:-:S12]  /*1a30*/  ULOP3.LUT UR45, UR5, 0x10000, URZ, 0xfc, !UPT ;  /* 0x00010000052d7892 */ /* 0x000fd8000f8efc3f */
.L_x_103:
[----:B------:R-:W-:Y:S01]  /*1a40*/  SHF.L.U32 R0, R73, 0x1f, RZ ;  /* 0x0000001f49007819 */ /* 0x000fe200000006ff */
[----:B------:R-:W-:Y:S02]  /*1a50*/  ULDC UR4, c[0x0][0x28c] ;  /* 0x0000a30000047ab9 */ /* 0x000fe40000000800 */
[----:B------:R-:W-:Y:S01]  /*1a60*/  ISETP.LT.AND P1, PT, RZ, UR4, PT ;  /* 0x00000004ff007c0c */ /* 0x000fe2000bf21270 */
[----:B-1----:R-:W1:Y:S02]  /*1a70*/  SYNCS.PHASECHK.TRANS64.TRYWAIT P0, [R63+UR42], R0 ;  /* 0x000000003f0075a7 */ /* 0x002e64000800016a */
[----:B-1-34-:R-:W-:Y:S10]  /*1a80*/  @!P0 BRA `(.L_x_20) ;  /* 0x0000005000748947 */ /* 0x01aff40003800000 */
.L_x_149:
[----:B------:R-:W-:Y:S05]  /*1a90*/  @P1 BRA `(.L_x_21) ;  /* 0x0000000000401947 */ /* 0x000fea0003800000 */
[----:B-1----:R-:W-:Y:S01]  /*1aa0*/  MOV R0, 0x0 ;  /* 0x0000000000007802 */ /* 0x002fe20000000f00 */
[----:B------:R-:W-:Y:S01]  /*1ab0*/  ULDC.64 UR4, c[0x4][0x68] ;  /* 0x01001a0000047ab9 */ /* 0x000fe20000000a00 */
[----:B------:R-:W-:Y:S01]  /*1ac0*/  ULDC.64 UR6, c[0x4][0x8] ;  /* 0x0100020000067ab9 */ /* 0x000fe20000000a00 */
[----:B------:R-:W-:Y:S01]  /*1ad0*/  IMAD.U32 R4, RZ, RZ, UR4 ;  /* 0x00000004ff047e24 */ /* 0x000fe2000f8e00ff */
[----:B------:R1:W2:Y:S01]  /*1ae0*/  LDC.64 R14, c[0x4][R0] ;  /* 0x01000000000e7b82 */ /* 0x0002a20000000a00 */
[----:B------:R-:W-:Y:S01]  /*1af0*/  IMAD.U32 R5, RZ, RZ, UR5 ;  /* 0x00000005ff057e24 */ /* 0x000fe2000f8e00ff */
[----:B------:R-:W-:Y:S01]  /*1b00*/  ULDC.64 UR4, c[0x4][0x70] ;  /* 0x01001c0000047ab9 */ /* 0x000fe20000000a00 */
[----:B------:R-:W-:Y:S02]  /*1b10*/  IMAD.U32 R10, RZ, RZ, UR6 ;  /* 0x00000006ff0a7e24 */ /* 0x000fe4000f8e00ff */
[----:B------:R-:W-:Y:S02]  /*1b20*/  IMAD.U32 R6, RZ, RZ, UR4 ;  /* 0x00000004ff067e24 */ /* 0x000fe4000f8e00ff */
[----:B------:R-:W-:-:S02]  /*1b30*/  IMAD.U32 R7, RZ, RZ, UR5 ;  /* 0x00000005ff077e24 */ /* 0x000fc4000f8e00ff */
[----:B------:R-:W-:Y:S02]  /*1b40*/  IMAD.U32 R11, RZ, RZ, UR7 ;  /* 0x00000007ff0b7e24 */ /* 0x000fe4000f8e00ff */
[----:B------:R-:W-:Y:S02]  /*1b50*/  IMAD.MOV.U32 R8, RZ, RZ, 0x1e1 ;  /* 0x000001e1ff087424 */ /* 0x000fe400078e00ff */
[----:B0-----:R-:W-:Y:S02]  /*1b60*/  IMAD.MOV.U32 R12, RZ, RZ, 0x1 ;  /* 0x00000001ff0c7424 */ /* 0x001fe400078e00ff */
[----:B-1----:R-:W-:-:S07]  /*1b70*/  IMAD.MOV.U32 R13, RZ, RZ, RZ ;  /* 0x000000ffff0d7224 */ /* 0x002fce00078e00ff */
[----:B------:R-:W-:-:S07]  /*1b80*/  LEPC R20, `(.L_x_21) ;  /* 0x000000001014794e */ /* 0x000fce0000000000 */
[----:B--2--5:R-:W-:Y:S05]  /*1b90*/  CALL.ABS.NOINC R14 ;  /* 0x000000000e007343 */ /* 0x024fea0003c00000 */
.L_x_21:
[----:B------:R-:W-:-:S13]  /*1ba0*/  ISETP.NE.AND P0, PT, R72, 0x3, PT ;  /* 0x000000034800780c */ /* 0x000fda0003f05270 */
[----:B------:R-:W-:Y:S05]  /*1bb0*/  @!P0 BRA `(.L_x_22) ;  /* 0x0000000000048947 */ /* 0x000fea0003800000 */
[----:B------:R-:W-:Y:S01]  /*1bc0*/  BPT.TRAP 0x1 ;  /* 0x000000040000795c */ /* 0x000fe20000300000 */
.L_x_22:
[----:B------:R-:W-:Y:S02]  /*1bd0*/  IMAD.U32 R3, RZ, RZ, UR39 ;  /* 0x00000027ff037e24 */ /* 0x000fe4000f8e00ff */
[----:B-1----:R-:W-:-:S03]  /*1be0*/  IMAD.U32 R0, RZ, RZ, UR38 ;  /* 0x00000026ff007e24 */ /* 0x002fc6000f8e00ff */
[----:B------:R-:W-:Y:S02]  /*1bf0*/  LEA R3, R3, UR41, 0x3 ;  /* 0x0000002903037c11 */ /* 0x000fe4000f8e18ff */
[----:B------:R-:W-:-:S04]  /*1c00*/  SHF.L.U32 R0, R0, 0x1f, RZ ;  /* 0x0000001f00007819 */ /* 0x000fc800000006ff */
[----:B------:R1:W2:Y:S01]  /*1c10*/  SYNCS.PHASECHK.TRANS64.TRYWAIT P1, [R3+URZ], R0 ;  /* 0x00000000030075a7 */ /* 0x0002a2000802017f */
[----:B------:R-:W-:Y:S05]  /*1c20*/  @!P0 BRA `(.L_x_23) ;  /* 0x0000000000048947 */ /* 0x000fea0003800000 */
[----:B------:R-:W-:Y:S01]  /*1c30*/  BPT.TRAP 0x1 ;  /* 0x000000040000795c */ /* 0x000fe20000300000 */
.L_x_23:
[----:B--2---:R-:W-:Y:S05]  /*1c40*/  @P1 BRA `(.L_x_24) ;  /* 0x0000000000081947 */ /* 0x004fea0003800000 */
[----:B------:R-:W2:Y:S02]  /*1c50*/  SYNCS.PHASECHK.TRANS64.TRYWAIT P1, [R3+URZ], R0 ;  /* 0x00000000030075a7 */ /* 0x000ea4000802017f */
[----:B--2---:R-:W-:Y:S05]  /*1c60*/  @!P1 BRA `(.L_x_25) ;  /* 0x0000005000109947 */ /* 0x004fea0003800000 */
.L_x_24:
[----:B------:R-:W-:Y:S05]  /*1c70*/  WARPSYNC.ALL ;  /* 0x0000000000007948 */ /* 0x000fea0003800000 */
[----:B------:R-:W-:Y:S01]  /*1c80*/  ULEA UR4, UR39, UR45, 0x8 ;  /* 0x0000002d27047291 */ /* 0x000fe2000f8e403f */
[----:B------:R-:W-:Y:S01]  /*1c90*/  WARPGROUP.ARRIVE ;  /* 0x00000000000079c5 */ /* 0x000fe20000000000 */
[----:B------:R-:W-:Y:S01]  /*1ca0*/  ULEA UR6, UR39, UR44, 0x8 ;  /* 0x0000002c27067291 */ /* 0x000fe2000f8e403f */
[----:B-12---:R-:W-:Y:S01]  /*1cb0*/  IMAD.U32 R0, RZ, RZ, UR43 ;  /* 0x0000002bff007e24 */ /* 0x006fe2000f8e00ff */
[----:B------:R-:W-:Y:S01]  /*1cc0*/  UMOV UR5, 0x80000020 ;  /* 0x8000002000057882 */ /* 0x000fe20000000000 */
[----:B------:R-:W-:-:S03]  /*1cd0*/  UMOV UR7, 0x80000020 ;  /* 0x8000002000077882 */ /* 0x000fc60000000000 */
[----:B------:R-:W-:-:S03]  /*1ce0*/  ISETP.GE.AND P1, PT, R0, 0x1, PT ;  /* 0x000000010000780c */ /* 0x000fc60003f26270 */
[----:B------:R-:W-:Y:S01]  /*1cf0*/  HGMMA.64x64x16.F32.BF16 R24, gdesc[UR4], RZ, !UPT, gsb0 ;  /* 0x00e00000041879f0 */ /* 0x000fe2000c0018ff */
[----:B------:R-:W-:Y:S02]  /*1d00*/  UIADD3 UR4, UR4, 0x2, URZ ;  /* 0x0000000204047890 */ /* 0x000fe4000fffe03f */
[----:B------:R-:W-:Y:S01]  /*1d10*/  UIADD3 UR6, UR6, 0x2, URZ ;  /* 0x0000000206067890 */ /* 0x000fe2000fffe03f */
[----:B------:R-:W-:Y:S01]  /*1d20*/  UMOV UR5, 0x80000020 ;  /* 0x8000002000057882 */ /* 0x000fe20000000000 */
[----:B------:R-:W-:Y:S01]  /*1d30*/  UMOV UR7, 0x80000020 ;  /* 0x8000002000077882 */ /* 0x000fe20000000000 */
[----:B------:R-:W-:Y:S02]  /*1d40*/  WARPGROUP.DEPBAR.LE gsb0, 0x0 ;  /* 0x00008000000079c5 */ /* 0x000fe40000010000 */
[----:B------:R-:W-:-:S06]  /*1d50*/  WARPGROUP.ARRIVE ;  /* 0x00000000000079c5 */ /* 0x000fcc0000000000 */
[----:B------:R-:W-:Y:S03]  /*1d60*/  HGMMA.64x64x16.F32.BF16 R24, gdesc[UR4], R24, gsb0 ;  /* 0x00e00000041879f0 */ /* 0x000fe60008001818 */
[----:B------:R-:W-:Y:S02]  /*1d70*/  WARPGROUP.DEPBAR.LE gsb0, 0x0 ;  /* 0x00008000000079c5 */ /* 0x000fe40000010000 */
[----:B------:R-:W-:Y:S05]  /*1d80*/  @!P1 BRA `(.L_x_26) ;  /* 0x0000000000d49947 */ /* 0x000fea0003800000 */
[----:B------:R-:W-:Y:S01]  /*1d90*/  UIADD3 UR4, UR39, 0x1, URZ ;  /* 0x0000000127047890 */ /* 0x000fe2000fffe03f */
[----:B------:R-:W-:Y:S02]  /*1da0*/  IMAD.U32 R0, RZ, RZ, UR43 ;  /* 0x0000002bff007e24 */ /* 0x000fe4000f8e00ff */
[----:B------:R-:W-:Y:S01]  /*1db0*/  IMAD.U32 R3, RZ, RZ, UR39 ;  /* 0x00000027ff037e24 */ /* 0x000fe2000f8e00ff */
[----:B------:R-:W-:-:S04]  /*1dc0*/  UISETP.NE.AND UP0, UPT, UR4, 0x1c, UPT ;  /* 0x0000001c0400788c */ /* 0x000fc8000bf05270 */
[----:B------:R-:W-:Y:S02]  /*1dd0*/  USEL UR5, URZ, 0x1, UP0 ;  /* 0x000000013f057887 */ /* 0x000fe40008000000 */
[----:B------:R-:W-:Y:S02]  /*1de0*/  USEL UR8, UR4, URZ, UP0 ;  /* 0x0000003f04087287 */ /* 0x000fe40008000000 */
[----:B------:R-:W-:-:S06]  /*1df0*/  ULOP3.LUT UR5, UR38, UR5, URZ, 0x3c, !UPT ;  /* 0x0000000526057292 */ /* 0x000fcc000f8e3c3f */
[----:B------:R-:W-:-:S07]  /*1e00*/  IMAD.U32 R6, RZ, RZ, UR5 ;  /* 0x00000005ff067e24 */ /* 0x000fce000f8e00ff */
.L_x_33:
[----:B------:R-:W-:Y:S05]  /*1e10*/  @!P0 BRA `(.L_x_27) ;  /* 0x0000000000048947 */ /* 0x000fea0003800000 */
[----:B------:R-:W-:Y:S01]  /*1e20*/  BPT.TRAP 0x1 ;  /* 0x000000040000795c */ /* 0x000fe20000300000 */
.L_x_27:
[----:B------:R-:W-:Y:S01]  /*1e30*/  ULEA UR4, UR8, UR41, 0x3 ;  /* 0x0000002908047291 */ /* 0x000fe2000f8e183f */
[----:B------:R-:W-:-:S08]  /*1e40*/  SHF.L.U32 R4, R6, 0x1f, RZ ;  /* 0x0000001f06047819 */ /* 0x000fd000000006ff */
[----:B------:R1:W2:Y:S01]  /*1e50*/  SYNCS.PHASECHK.TRANS64.TRYWAIT P1, [UR4], R4 ;  /* 0x00000004ff0075a7 */ /* 0x0002a20008020144 */
[----:B------:R-:W-:Y:S05]  /*1e60*/  @!P0 BRA `(.L_x_28) ;  /* 0x0000000000048947 */ /* 0x000fea0003800000 */
[----:B------:R-:W-:Y:S01]  /*1e70*/  BPT.TRAP 0x1 ;  /* 0x000000040000795c */ /* 0x000fe20000300000 */
.L_x_28:
[----:B--2---:R-:W-:Y:S05]  /*1e80*/  @P1 BRA `(.L_x_29) ;  /* 0x0000000000081947 */ /* 0x004fea0003800000 */
[----:B------:R-:W2:Y:S02]  /*1e90*/  SYNCS.PHASECHK.TRANS64.TRYWAIT P1, [UR4], R4 ;  /* 0x00000004ff0075a7 */ /* 0x000ea40008020144 */
[----:B--2---:R-:W-:Y:S05]  /*1ea0*/  @!P1 BRA `(.L_x_30) ;  /* 0x0000004c00949947 */ /* 0x004fea0003800000 */
.L_x_29:
[----:B------:R-:W-:Y:S01]  /*1eb0*/  ULEA UR4, UR8, UR45, 0x8 ;  /* 0x0000002d08047291 */ /* 0x000fe2000f8e403f */
[----:B------:R-:W-:Y:S01]  /*1ec0*/  WARPGROUP.ARRIVE ;  /* 0x00000000000079c5 */ /* 0x000fe20000000000 */
[----:B------:R-:W-:Y:S01]  /*1ed0*/  ULEA UR6, UR8, UR44, 0x8 ;  /* 0x0000002c08067291 */ /* 0x000fe2000f8e403f */
[----:B------:R-:W-:Y:S01]  /*1ee0*/  UMOV UR5, 0x80000020 ;  /* 0x8000002000057882 */ /* 0x000fe20000000000 */
[----:B------:R-:W-:-:S07]  /*1ef0*/  UMOV UR7, 0x80000020 ;  /* 0x8000002000077882 */ /* 0x000fce0000000000 */
[----:B------:R-:W-:Y:S01]  /*1f00*/  HGMMA.64x64x16.F32.BF16 R24, gdesc[UR4], R24, gsb0 ;  /* 0x00e00000041879f0 */ /* 0x000fe20008001818 */
        /* <DEDUP_REMOVED lines=9> */
[----:B------:R-:W-:Y:S01]  /*1fa0*/  BPT.TRAP 0x1 ;  /* 0x000000040000795c */ /* 0x000fe20000300000 */
.L_x_31:
[----:B------:R-:W-:-:S13]  /*1fb0*/  ISETP.NE.AND P1, PT, R57, RZ, PT ;  /* 0x000000ff3900720c */ /* 0x000fda0003f25270 */
[----:B-12---:R-:W-:-:S05]  /*1fc0*/  @P1 LEA R4, R3, UR41, 0x3 ;  /* 0x0000002903041c11 */ /* 0x006fca000f8e18ff */
[----:B------:R-:W-:-:S05]  /*1fd0*/  @P1 VIADD R5, R4, 0xe0 ;  /* 0x000000e004051836 */ /* 0x000fca0000000000 */
[----:B------:R-:W-:-:S04]  /*1fe0*/  @P1 PRMT R5, R56, 0x654, R5 ;  /* 0x0000065438051816 */ /* 0x000fc80000000005 */
[----:B------:R1:W-:Y:S01]  /*1ff0*/  @P1 SYNCS.ARRIVE.TRANS64.RED.A1T0 RZ, [R5+URZ], RZ ;  /* 0x000000ff05ff19a7 */ /* 0x0003e2000810043f */
[----:B------:R-:W-:-:S13]  /*2000*/  ISETP.GT.U32.AND P1, PT, R16, 0x1, PT ;  /* 0x000000011000780c */ /* 0x000fda0003f24070 */
[----:B-1----:R-:W-:Y:S05]  /*2010*/  @P1 BRA `(.L_x_32) ;  /* 0x0000000000041947 */ /* 0x002fea0003800000 */
[----:B------:R-:W-:Y:S01]  /*2020*/  BPT.TRAP 0x1 ;  /* 0x000000040000795c */ /* 0x000fe20000300000 */
.L_x_32:
[----:B------:R-:W-:Y:S01]  /*2030*/  UIADD3 UR8, UR8, 0x1, URZ ;  /* 0x0000000108087890 */ /* 0x000fe2000fffe03f */
[C---:B------:R-:W-:Y:S01]  /*2040*/  ISETP.GT.AND P2, PT, R0.reuse, 0x1, PT ;  /* 0x000000010000780c */ /* 0x040fe20003f44270 */
[----:B------:R-:W-:Y:S02]  /*2050*/  VIADD R3, R3, 0x1 ;  /* 0x0000000103037836 */ /* 0x000fe40000000000 */
[----:B------:R-:W-:Y:S01]  /*2060*/  UISETP.NE.AND UP0, UPT, UR8, 0x1c, UPT ;  /* 0x0000001c0800788c */ /* 0x000fe2000bf05270 */
[----:B------:R-:W-:Y:S02]  /*2070*/  VIADD R0, R0, 0xffffffff ;  /* 0xffffffff00007836 */ /* 0x000fe40000000000 */
[C---:B------:R-:W-:Y:S01]  /*2080*/  ISETP.NE.AND P1, PT, R3.reuse, 0x1c, PT ;  /* 0x0000001c0300780c */ /* 0x040fe20003f25270 */
[----:B------:R-:W-:Y:S02]  /*2090*/  USEL UR4, URZ, 0x1, UP0 ;  /* 0x000000013f047887 */ /* 0x000fe40008000000 */
[----:B------:R-:W-:Y:S01]  /*20a0*/  USEL UR8, UR8, URZ, UP0 ;  /* 0x0000003f08087287 */ /* 0x000fe20008000000 */
[----:B------:R-:W-:-:S03]  /*20b0*/  SEL R3, R3, RZ, P1 ;  /* 0x000000ff03037207 */ /* 0x000fc60000800000 */
[----:B------:R-:W-:Y:S01]  /*20c0*/  LOP3.LUT R6, R6, UR4, RZ, 0x3c, !PT ;  /* 0x0000000406067c12 */ /* 0x000fe2000f8e3cff */
[----:B------:R-:W-:Y:S07]  /*20d0*/  @P2 BRA `(.L_x_33) ;  /* 0xfffffffc004c2947 */ /* 0x000fee000383ffff */
.L_x_26:
[----:B------:R-:W1:Y:S01]  /*20e0*/  LDC R0, c[0x0][0x28c] ;  /* 0x0000a300ff007b82 */ /* 0x000e620000000800 */
[----:B------:R2:W-:Y:S01]  /*20f0*/  SYNCS.ARRIVE.TRANS64.A1T0 RZ, [R64+UR47], RZ ;  /* 0x000000ff40ff79a7 */ /* 0x0005e2000810002f */
[----:B-1----:R-:W-:-:S13]  /*2100*/  ISETP.GE.AND P1, PT, R0, 0x1, PT ;  /* 0x000000010000780c */ /* 0x002fda0003f26270 */
[----:B--2---:R-:W-:Y:S05]  /*2110*/  @!P1 BRA `(.L_x_34) ;  /* 0x0000000000449947 */ /* 0x004fea0003800000 */
[----:B------:R-:W-:Y:S05]  /*2120*/  @!P0 BRA `(.L_x_35) ;  /* 0x0000000000048947 */ /* 0x000fea0003800000 */
[----:B------:R-:W-:Y:S01]  /*2130*/  BPT.TRAP 0x1 ;  /* 0x000000040000795c */ /* 0x000fe20000300000 */
.L_x_35:
[----:B------:R-:W-:-:S13]  /*2140*/  ISETP.NE.AND P0, PT, R57, RZ, PT ;  /* 0x000000ff3900720c */ /* 0x000fda0003f05270 */
[----:B------:R-:W-:-:S05]  /*2150*/  VOTEU.ANY UP0, P0 ;  /* 0x00000000003f7886 */ /* 0x000fca0000000100 */
[----:B------:R-:W-:-:S06]  /*2160*/  @UP0 UIADD3 UR4, UR43, UR39, URZ ;  /* 0x000000272b040290 */ /* 0x000fcc000fffe03f */
[----:B------:R-:W-:Y:S02]  /*2170*/  IMAD.U32 R4, RZ, RZ, UR4 ;  /* 0x00000004ff047e24 */ /* 0x000fe4000f8e00ff */
[----:B------:R-:W-:-:S03]  /*2180*/  IMAD.U32 R3, RZ, RZ, UR4 ;  /* 0x00000004ff037e24 */ /* 0x000fc6000f8e00ff */
[----:B------:R-:W-:-:S05]  /*2190*/  @P0 SHF.R.U32.HI R4, RZ, 0x2, R4 ;  /* 0x00000002ff040819 */ /* 0x000fca0000011604 */
[----:B------:R-:W-:-:S04]  /*21a0*/  @P0 IMAD.WIDE.U32 R4, R4, 0x24924925, RZ ;  /* 0x2492492504040825 */ /* 0x000fc800078e00ff */
[----:B------:R-:W-:-:S05]  /*21b0*/  @P0 IMAD R4, R5, -0x1c, R3 ;  /* 0xffffffe405040824 */ /* 0x000fca00078e0203 */
[----:B------:R-:W-:-:S05]  /*21c0*/  @P0 LEA R4, R4, UR41, 0x3 ;  /* 0x0000002904040c11 */ /* 0x000fca000f8e18ff */
[----:B------:R-:W-:-:S05]  /*21d0*/  @P0 VIADD R3, R4, 0xe0 ;  /* 0x000000e004030836 */ /* 0x000fca0000000000 */
[----:B------:R-:W-:-:S04]  /*21e0*/  @P0 PRMT R3, R56, 0x654, R3 ;  /* 0x0000065438030816 */ /* 0x000fc80000000003 */
[----:B------:R1:W-:Y:S01]  /*21f0*/  @P0 SYNCS.ARRIVE.TRANS64.RED.A1T0 RZ, [R3+URZ], RZ ;  /* 0x000000ff03ff09a7 */ /* 0x0003e2000810043f */
[----:B------:R-:W-:-:S13]  /*2200*/  ISETP.GT.U32.AND P0, PT, R16, 0x1, PT ;  /* 0x000000011000780c */ /* 0x000fda0003f04070 */
[----:B-1----:R-:W-:Y:S05]  /*2210*/  @P0 BRA `(.L_x_34) ;  /* 0x0000000000040947 */ /* 0x002fea0003800000 */
[----:B------:R-:W-:Y:S01]  /*2220*/  BPT.TRAP 0x1 ;  /* 0x000000040000795c */ /* 0x000fe20000300000 */
.L_x_34:
[----:B------:R-:W-:Y:S01]  /*2230*/  SHF.L.U32 R0, R73, 0x1f, RZ ;  /* 0x0000001f49007819 */ /* 0x000fe200000006ff */
[----:B------:R-:W-:Y:S01]  /*2240*/  UIADD3 UR39, UR46, UR39, URZ ;  /* 0x000000272e277290 */ /* 0x000fe2000fffe03f */
[----:B------:R-:W1:Y:S01]  /*2250*/  LDC R7, c[0x0][0x288] ;  /* 0x0000a200ff077b82 */ /* 0x000e620000000800 */
[----:B------:R-:W-:Y:S01]  /*2260*/  UISETP.GE.U32.AND UP1, UPT, UR46, 0x1c, UPT ;  /* 0x0000001c2e00788c */ /* 0x000fe2000bf26070 */
[----:B------:R-:W-:Y:S01]  /*2270*/  IMAD.SHL.U32 R8, R62, 0x2, RZ ;  /* 0x000000023e087824 */ /* 0x000fe200078e00ff */
[----:B------:R-:W-:Y:S02]  /*2280*/  UISETP.GT.U32.AND UP0, UPT, UR39, 0x1b, UPT ;  /* 0x0000001b2700788c */ /* 0x000fe4000bf04070 */
[----:B------:R-:W-:Y:S02]  /*2290*/  USHF.R.U32.HI UR4, URZ, 0x2, UR39 ;  /* 0x000000023f047899 */ /* 0x000fe40008011627 */
[----:B------:R-:W-:Y:S01]  /*22a0*/  UISETP.LT.U32.AND UP0, UPT, UR46, 0x1c, UP0 ;  /* 0x0000001c2e00788c */ /* 0x000fe20008701070 */
[----:B------:R-:W2:Y:S01]  /*22b0*/  SYNCS.PHASECHK.TRANS64.TRYWAIT P0, [R63+UR42+0x10], R0 ;  /* 0x000010003f0075a7 */ /* 0x000ea2000800016a */
[----:B------:R-:W-:Y:S01]  /*22c0*/  UIMAD.WIDE.U32 UR4, UR4, 0x24924925, URZ ;  /* 0x24924925040478a5 */ /* 0x000fe2000f8e003f */
[----:B------:R-:W-:Y:S01]  /*22d0*/  SHF.R.S32.HI R9, RZ, 0x1f, R8 ;  /* 0x0000001fff097819 */ /* 0x000fe20000011408 */
[----:B------:R-:W-:-:S02]  /*22e0*/  USEL UR6, URZ, 0x1, !UP0 ;  /* 0x000000013f067887 */ /* 0x000fc4000c000000 */
[----:B------:R-:W-:Y:S02]  /*22f0*/  UIMAD UR39, UR5, -0x1c, UR39 ;  /* 0xffffffe4052778a4 */ /* 0x000fe4000f8e0227 */
[----:B------:R-:W-:-:S04]  /*2300*/  ULOP3.LUT UR38, UR38, UR6, URZ, 0x3c, !UPT ;  /* 0x0000000626267292 */ /* 0x000fc8000f8e3c3f */
[----:B------:R-:W-:Y:S01]  /*2310*/  @UP1 ULOP3.LUT UR38, UR38, 0x1, UR5, 0x78, !UPT ;  /* 0x0000000126261892 */ /* 0x000fe2000f8e7805 */
[----:B-12---:R-:W-:Y:S11]  /*2320*/  @!P0 BRA `(.L_x_36) ;  /* 0x00000048008c8947 */ /* 0x006ff60003800000 */
.L_x_150:
[----:B-1----:R-:W-:Y:S01]  /*2330*/  IMAD.SHL.U32 R0, R19, 0x40, RZ ;  /* 0x0000004013007824 */ /* 0x002fe200078e00ff */
[----:B------:R-:W-:Y:S01]  /*2340*/  ULDC UR6, c[0x0][0x284] ;  /* 0x0000a10000067ab9 */ /* 0x000fe20000000800 */
[----:B------:R-:W-:Y:S01]  /*2350*/  IMAD.SHL.U32 R14, R22, 0x40, RZ ;  /* 0x00000040160e7824 */ /* 0x000fe200078e00ff */
[----:B------:R-:W-:Y:S01]  /*2360*/  SHF.R.S32.HI R11, RZ, 0x1f, R2 ;  /* 0x0000001fff0b7819 */ /* 0x000fe20000011402 */
[----:B------:R-:W-:Y:S01]  /*2370*/  ULDC.64 UR4, c[0x0][0x5d0] ;  /* 0x0001740000047ab9 */ /* 0x000fe20000000a00 */
[----:B------:R-:W-:Y:S01]  /*2380*/  ISETP.GE.AND P0, PT, R0, UR6, PT ;  /* 0x0000000600007c0c */ /* 0x000fe2000bf06270 */
[----:B------:R-:W-:Y:S01]  /*2390*/  IMAD.WIDE.U32 R4, R2, UR4, R8 ;  /* 0x0000000402047c25 */ /* 0x000fe2000f8e0008 */
[----:B------:R-:W-:Y:S02]  /*23a0*/  SHF.R.S32.HI R15, RZ, 0x1f, R14 ;  /* 0x0000001fff0f7819 */ /* 0x000fe4000001140e */
[C---:B------:R-:W-:Y:S01]  /*23b0*/  ISETP.GE.OR P0, PT, R14.reuse, R7, P0 ;  /* 0x000000070e00720c */ /* 0x040fe20000706670 */
[----:B------:R-:W-:Y:S01]  /*23c0*/  IMAD R3, R11, UR4, RZ ;  /* 0x000000040b037c24 */ /* 0x000fe2000f8e02ff */
[----:B------:R-:W-:-:S03]  /*23d0*/  IADD3 R4, P1, R14, R4, RZ ;  /* 0x000000040e047210 */ /* 0x000fc60007f3e0ff */
[----:B------:R-:W-:-:S05]  /*23e0*/  IMAD R3, R2, UR5, R3 ;  /* 0x0000000502037c24 */ /* 0x000fca000f8e0203 */
[----:B------:R-:W-:-:S03]  /*23f0*/  IADD3.X R5, R15, R5, R3, P1, !PT ;  /* 0x000000050f057210 */ /* 0x000fc60000ffe403 */
[----:B------:R-:W-:Y:S05]  /*2400*/  @P0 BRA `(.L_x_37) ;  /* 0x0000002000b00947 */ /* 0x000fea0003800000 */
[----:B------:R-:W1:Y:S01]  /*2410*/  LDC.64 R76, c[0x0][0x5c8] ;  /* 0x00017200ff4c7b82 */ /* 0x000e620000000a00 */
[----:B-----5:R-:W-:Y:S01]  /*2420*/  FSETP.NEU.AND P0, PT, R59, RZ, PT ;  /* 0x000000ff3b00720b */ /* 0x020fe20003f0d000 */
[----:B------:R-:W-:Y:S01]  /*2430*/  IMAD R3, R62, -0x2, R7 ;  /* 0xfffffffe3e037824 */ /* 0x000fe200078e0207 */
[----:B------:R-:W-:Y:S01]  /*2440*/  BSSY B0, `(.L_x_37) ;  /* 0x0000228000007945 */ /* 0x000fe20003800000 */
[----:B------:R-:W-:-:S04]  /*2450*/  IMAD.WIDE R68, R19, 0x40, R60 ;  /* 0x0000004013447825 */ /* 0x000fc800078e023c */
[----:B------:R-:W-:Y:S02]  /*2460*/  IMAD.IADD R3, R3, 0x1, -R14 ;  /* 0x0000000103037824 */ /* 0x000fe400078e0a0e */
[----:B------:R-:W-:-:S03]  /*2470*/  IMAD.IADD R0, R67, 0x1, -R0 ;  /* 0x0000000143007824 */ /* 0x000fc600078e0a00 */
[----:B------:R-:W-:-:S04]  /*2480*/  ISETP.GT.AND P2, PT, R3, RZ, PT ;  /* 0x000000ff0300720c */ /* 0x000fc80003f44270 */
[----:B------:R-:W-:Y:S01]  /*2490*/  ISETP.GT.AND P1, PT, R0, RZ, P2 ;  /* 0x000000ff0000720c */ /* 0x000fe20001724270 */
[-C--:B-1----:R-:W-:Y:S02]  /*24a0*/  IMAD R6, R69, R76.reuse, RZ ;  /* 0x0000004c45067224 */ /* 0x082fe400078e02ff */
[----:B------:R-:W-:-:S04]  /*24b0*/  IMAD.WIDE.U32 R70, R68, R76, R4 ;  /* 0x0000004c44467225 */ /* 0x000fc800078e0004 */
[----:B------:R-:W-:-:S04]  /*24c0*/  IMAD R5, R68, R77, R6 ;  /* 0x0000004d44057224 */ /* 0x000fc800078e0206 */
[----:B------:R-:W-:Y:S01]  /*24d0*/  IMAD.IADD R7, R71, 0x1, R5 ;  /* 0x0000000147077824 */ /* 0x000fe200078e0205 */
[----:B------:R-:W-:Y:S06]  /*24e0*/  @!P0 BRA `(.L_x_38) ;  /* 0x0000001400e48947 */ /* 0x000fec0003800000 */
[----:B------:R-:W1:Y:S01]  /*24f0*/  LDC.64 R74, c[0x0][0x5b8] ;  /* 0x00016e00ff4a7b82 */ /* 0x000e620000000a00 */
[----:B------:R-:W-:-:S07]  /*2500*/  ULDC.64 UR4, c[0x0][0x5c0] ;  /* 0x0001700000047ab9 */ /* 0x000fce0000000a00 */
[----:B------:R-:W2:Y:S08]  /*2510*/  LDC.64 R78, c[0x0][0x5b0] ;  /* 0x00016c00ff4e7b82 */ /* 0x000eb00000000a00 */
[----:B------:R-:W0:Y:S01]  /*2520*/  LDC.64 R80, c[0x0][0x5a8] ;  /* 0x00016a00ff507b82 */ /* 0x000e220000000a00 */
[-C--:B-1----:R-:W-:Y:S02]  /*2530*/  IMAD R6, R11, R74.reuse, RZ ;  /* 0x0000004a0b067224 */ /* 0x082fe400078e02ff */
[----:B------:R-:W-:-:S04]  /*2540*/  IMAD.WIDE.U32 R4, R2, R74, R8 ;  /* 0x0000004a02047225 */ /* 0x000fc800078e0008 */
[----:B------:R-:W-:Y:S01]  /*2550*/  IMAD R71, R2, R75, R6 ;  /* 0x0000004b02477224 */ /* 0x000fe200078e0206 */
[----:B------:R-:W-:Y:S01]  /*2560*/  IADD3 R10, P0, R14, R4, RZ ;  /* 0x000000040e0a7210 */ /* 0x000fe20007f1e0ff */
[----:B--2---:R-:W-:-:S03]  /*2570*/  IMAD R4, R69, R78, RZ ;  /* 0x0000004e45047224 */ /* 0x004fc600078e02ff */
[----:B------:R-:W-:Y:S01]  /*2580*/  IADD3.X R11, R15, R5, R71, P0, !PT ;  /* 0x000000050f0b7210 */ /* 0x000fe200007fe447 */
[C---:B------:R-:W-:Y:S02]  /*2590*/  IMAD R75, R68.reuse, R79, R4 ;  /* 0x0000004f444b7224 */ /* 0x040fe400078e0204 */
[----:B------:R-:W-:-:S04]  /*25a0*/  IMAD.WIDE.U32 R4, R68, R78, R10 ;  /* 0x0000004e44047225 */ /* 0x000fc800078e000a */
[----:B------:R-:W-:Y:S01]  /*25b0*/  IMAD.IADD R5, R5, 0x1, R75 ;  /* 0x0000000105057824 */ /* 0x000fe200078e024b */
[----:B0-----:R-:W-:-:S04]  /*25c0*/  LEA R12, P0, R4, R80, 0x1 ;  /* 0x00000050040c7211 */ /* 0x001fc800078008ff */
[----:B------:R-:W-:-:S05]  /*25d0*/  LEA.HI.X R13, R4, R81, R5, 0x1, P0 ;  /* 0x00000051040d7211 */ /* 0x000fca00000f0c05 */
[----:B------:R-:W2:Y:S01]  /*25e0*/  @P1 LDG.E.LTC128B.U16 R19, desc[UR36][R12.64] ;  /* 0x000000240c131981 */ /* 0x000ea2000c1e1520 */
[----:B------:R-:W-:Y:S01]  /*25f0*/  IMAD.WIDE.U32 R4, R68, R78, R14 ;  /* 0x0000004e44047225 */ /* 0x000fe200078e000e */
[----:B------:R-:W-:Y:S02]  /*2600*/  BSSY B1, `(.L_x_39) ;  /* 0x0000015000017945 */ /* 0x000fe40003800000 */
[----:B------:R-:W-:-:S04]  /*2610*/  IADD3 R20, P0, R8, R4, RZ ;  /* 0x0000000408147210 */ /* 0x000fc80007f1e0ff */
[----:B------:R-:W-:Y:S02]  /*2620*/  IADD3.X R21, R9, R75, R5, P0, !PT ;  /* 0x0000004b09157210 */ /* 0x000fe400007fe405 */
[----:B------:R-:W-:Y:S01]  /*2630*/  LEA R6, P0, R70, UR4, 0x1 ;  /* 0x0000000446067c11 */ /* 0x000fe2000f8008ff */
[----:B------:R-:W-:-:S03]  /*2640*/  IMAD.WIDE.U32 R20, R2, R74, R20 ;  /* 0x0000004a02147225 */ /* 0x000fc600078e0014 */
[----:B------:R-:W-:Y:S02]  /*2650*/  LEA.HI.X R7, R70, UR5, R7, 0x1, P0 ;  /* 0x0000000546077c11 */ /* 0x000fe400080f0c07 */
[----:B------:R-:W-:-:S04]  /*2660*/  ISETP.GT.AND P0, PT, R3, 0x1, PT ;  /* 0x000000010300780c */ /* 0x000fc80003f04270 */
[----:B------:R-:W-:Y:S01]  /*2670*/  ISETP.GT.AND P3, PT, R0, RZ, P0 ;  /* 0x000000ff0000720c */ /* 0x000fe20000764270 */
[----:B--2---:R-:W-:-:S04]  /*2680*/  IMAD.U32 R4, R19, 0x10000, RZ ;  /* 0x0001000013047824 */ /* 0x004fc800078e00ff */
[----:B------:R-:W-:Y:S01]  /*2690*/  FMUL R5, R4, R59 ;  /* 0x0000003b04057220 */ /* 0x000fe20000400000 */
[----:B------:R-:W-:-:S03]  /*26a0*/  LEA R4, P4, R20, R80, 0x1 ;  /* 0x0000005014047211 */ /* 0x000fc600078808ff */
[----:B------:R-:W-:-:S05]  /*26b0*/  FFMA R5, R24, R58, R5 ;  /* 0x0000003a18057223 */ /* 0x000fca0000000005 */
[----:B------:R-:W-:Y:S01]  /*26c0*/  F2FP.BF16.F32.PACK_AB R12, RZ, R5 ;  /* 0x00000005ff0c723e */ /* 0x000fe200000010ff */
[----:B------:R-:W-:-:S03]  /*26d0*/  IMAD.IADD R5, R71, 0x1, R21 ;  /* 0x0000000147057824 */ /* 0x000fc600078e0215 */
[----:B------:R-:W-:Y:S01]  /*26e0*/  PRMT R13, R12, 0x7610, R13 ;  /* 0x000076100c0d7816 */ /* 0x000fe2000000000d */
[----:B------:R-:W-:Y:S01]  /*26f0*/  IMAD.SHL.U32 R12, R78, 0x8, RZ ;  /* 0x000000084e0c7824 */ /* 0x000fe200078e00ff */
[----:B------:R-:W-:-:S03]  /*2700*/  LEA.HI.X R5, R20, R81, R5, 0x1, P4 ;  /* 0x0000005114057211 */ /* 0x000fc600020f0c05 */
[----:B------:R0:W-:Y:S02]  /*2710*/  @P1 STG.E.U16 desc[UR36][R6.64], R13 ;  /* 0x0000000d06001986 */ /* 0x0001e4000c101524 */
[----:B0-----:R-:W-:Y:S01]  /*2720*/  SHF.L.U64.HI R13, R78, 0x3, R79 ;  /* 0x000000034e0d7819 */ /* 0x001fe2000001024f */
[----:B------:R-:W-:Y:S06]  /*2730*/  @!P3 BRA `(.L_x_40) ;  /* 0x000000000004b947 */ /* 0x000fec0003800000 */
[----:B------:R0:W5:Y:S02]  /*2740*/  LDG.E.LTC128B.U16 R19, desc[UR36][R4.64+0x2] ;  /* 0x0000022404137981 */ /* 0x000164000c1e1520 */
.L_x_40:
[----:B------:R-:W-:Y:S05]  /*2750*/  BSYNC B1 ;  /* 0x0000000000017941 */ /* 0x000fea0003800000 */
.L_x_39:
[----:B------:R-:W-:Y:S01]  /*2760*/  IMAD.WIDE.U32 R68, R68, R78, R12 ;  /* 0x0000004e44447225 */ /* 0x000fe200078e000c */
[----:B------:R-:W-:-:S03]  /*2770*/  ISETP.GT.AND P2, PT, R0, 0x8, P2 ;  /* 0x000000080000780c */ /* 0x000fc60001744270 */
[----:B-----5:R-:W-:Y:S01]  /*2780*/  IMAD.U32 R20, R19, 0x10000, RZ ;  /* 0x0001000013147824 */ /* 0x020fe200078e00ff */
[----:B------:R-:W-:Y:S01]  /*2790*/  IADD3 R10, P1, R10, R68, RZ ;  /* 0x000000440a0a7210 */ /* 0x000fe20007f3e0ff */
[----:B------:R-:W-:Y:S02]  /*27a0*/  IMAD.IADD R75, R75, 0x1, R69 ;  /* 0x000000014b4b7824 */ /* 0x000fe400078e0245 */
[----:B------:R-:W-:Y:S02]  /*27b0*/  FMUL R20, R20, R59 ;  /* 0x0000003b14147220 */ /* 0x000fe40000400000 */
[----:B------:R-:W-:Y:S01]  /*27c0*/  IMAD.X R11, R75, 0x1, R11, P1 ;  /* 0x000000014b0b7824 */ /* 0x000fe200008e060b */
[----:B------:R-:W-:Y:S01]  /*27d0*/  LEA R12, P1, R10, R80, 0x1 ;  /* 0x000000500a0c7211 */ /* 0x000fe200078208ff */
[----:B------:R-:W-:-:S03]  /*27e0*/  FFMA R20, R25, R58, R20 ;  /* 0x0000003a19147223 */ /* 0x000fc60000000014 */
[----:B------:R-:W-:Y:S02]  /*27f0*/  LEA.HI.X R13, R10, R81, R11, 0x1, P1 ;  /* 0x000000510a0d7211 */ /* 0x000fe400008f0c0b */
[----:B------:R-:W-:-:S05]  /*2800*/  F2FP.BF16.F32.PACK_AB R20, RZ, R20 ;  /* 0x00000014ff14723e */ /* 0x000fca00000010ff */
[----:B------:R1:W-:Y:S04]  /*2810*/  @P3 STG.E.U16 desc[UR36][R6.64+0x2], R20 ;  /* 0x0000021406003986 */ /* 0x0003e8000c101524 */
[----:B------:R-:W2:Y:S01]  /*2820*/  @P2 LDG.E.LTC128B.U16 R19, desc[UR36][R12.64] ;  /* 0x000000240c132981 */ /* 0x000ea2000c1e1520 */
[----:B------:R-:W-:Y:S01]  /*2830*/  IADD3 R14, P1, P3, R8, R68, R14 ;  /* 0x00000044080e7210 */ /* 0x000fe20007b3e00e */
[----:B------:R-:W-:Y:S01]  /*2840*/  BSSY B1, `(.L_x_41) ;  /* 0x0000011000017945 */ /* 0x000fe20003800000 */
[C---:B------:R-:W-:Y:S02]  /*2850*/  SHF.L.U64.HI R11, R76.reuse, 0x4, R77 ;  /* 0x000000044c0b7819 */ /* 0x040fe4000001024d */
[----:B------:R-:W-:Y:S02]  /*2860*/  IADD3.X R15, R9, R75, R15, P1, P3 ;  /* 0x0000004b090f7210 */ /* 0x000fe40000fe640f */
[----:B------:R-:W-:-:S02]  /*2870*/  LEA R10, P1, R76, R6, 0x4 ;  /* 0x000000064c0a7211 */ /* 0x000fc400078220ff */
[----:B------:R-:W-:Y:S01]  /*2880*/  ISETP.GT.AND P0, PT, R0, 0x8, P0 ;  /* 0x000000080000780c */ /* 0x000fe20000704270 */
[----:B------:R-:W-:-:S04]  /*2890*/  IMAD.WIDE.U32 R14, R2, R74, R14 ;  /* 0x0000004a020e7225 */ /* 0x000fc800078e000e */
[----:B------:R-:W-:Y:S02]  /*28a0*/  IMAD.X R11, R11, 0x1, R7, P1 ;  /* 0x000000010b0b7824 */ /* 0x000fe400008e0607 */
[----:B------:R-:W-:Y:S02]  /*28b0*/  IMAD.IADD R2, R71, 0x1, R15 ;  /* 0x0000000147027824 */ /* 0x000fe400078e020f */
[----:B--2---:R-:W-:-:S04]  /*28c0*/  IMAD.U32 R8, R19, 0x10000, RZ ;  /* 0x0001000013087824 */ /* 0x004fc800078e00ff */
[----:B------:R-:W-:Y:S01]  /*28d0*/  FMUL R9, R8, R59 ;  /* 0x0000003b08097220 */ /* 0x000fe20000400000 */
[----:B------:R-:W-:-:S03]  /*28e0*/  LEA R8, P3, R14, R80, 0x1 ;  /* 0x000000500e087211 */ /* 0x000fc600078608ff */
[----:B------:R-:W-:-:S05]  /*28f0*/  FFMA R9, R26, R58, R9 ;  /* 0x0000003a1a097223 */ /* 0x000fca0000000009 */
[----:B------:R-:W-:Y:S02]  /*2900*/  F2FP.BF16.F32.PACK_AB R12, RZ, R9 ;  /* 0x00000009ff0c723e */ /* 0x000fe400000010ff */
[----:B------:R-:W-:-:S03]  /*2910*/  LEA.HI.X R9, R14, R81, R2, 0x1, P3 ;  /* 0x000000510e097211 */ /* 0x000fc600018f0c02 */
[----:B------:R1:W-:Y:S01]  /*2920*/  @P2 STG.E.U16 desc[UR36][R10.64], R12 ;  /* 0x0000000c0a002986 */ /* 0x0003e2000c101524 */
[----:B------:R-:W-:Y:S05]  /*2930*/  @!P0 BRA `(.L_x_42) ;  /* 0x0000000000048947 */ /* 0x000fea0003800000 */
[----:B------:R2:W5:Y:S02]  /*2940*/  LDG.E.LTC128B.U16 R19, desc[UR36][R8.64+0x2] ;  /* 0x0000022408137981 */ /* 0x000564000c1e1520 */
.L_x_42:
[----:B------:R-:W-:Y:S05]  /*2950*/  BSYNC B1 ;  /* 0x0000000000017941 */ /* 0x000fea0003800000 */
.L_x_41:
[----:B-----5:R-:W-:Y:S01]  /*2960*/  IMAD.U32 R2, R19, 0x10000, RZ ;  /* 0x0001000013027824 */ /* 0x020fe200078e00ff */
[----:B------:R-:W-:Y:S01]  /*2970*/  ISETP.GT.AND P1, PT, R3, 0x8, PT ;  /* 0x000000080300780c */ /* 0x000fe20003f24270 */
[----:B------:R-:W-:Y:S02]  /*2980*/  BSSY B1, `(.L_x_43) ;  /* 0x0000008000017945 */ /* 0x000fe40003800000 */
[----:B------:R-:W-:Y:S01]  /*2990*/  FMUL R2, R2, R59 ;  /* 0x0000003b02027220 */ /* 0x000fe20000400000 */
[----:B------:R-:W-:-:S03]  /*29a0*/  ISETP.GT.AND P2, PT, R0, RZ, P1 ;  /* 0x000000ff0000720c */ /* 0x000fc60000f44270 */
[----:B------:R-:W-:-:S05]  /*29b0*/  FFMA R2, R27, R58, R2 ;  /* 0x0000003a1b027223 */ /* 0x000fca0000000002 */
[----:B------:R-:W-:-:S05]  /*29c0*/  F2FP.BF16.F32.PACK_AB R2, RZ, R2 ;  /* 0x00000002ff02723e */ /* 0x000fca00000010ff */
[----:B------:R3:W-:Y:S01]  /*29d0*/  @P0 STG.E.U16 desc[UR36][R10.64+0x2], R2 ;  /* 0x000002020a000986 */ /* 0x0007e2000c101524 */
[----:B------:R-:W-:Y:S05]  /*29e0*/  @!P2 BRA `(.L_x_44) ;  /* 0x000000000004a947 */ /* 0x000fea0003800000 */
[----:B------:R4:W5:Y:S02]  /*29f0*/  LDG.E.LTC128B.U16 R19, desc[UR36][R4.64+0x10] ;  /* 0x0000102404137981 */ /* 0x000964000c1e1520 */
.L_x_44:
[----:B------:R-:W-:Y:S05]  /*2a00*/  BSYNC B1 ;  /* 0x0000000000017941 */ /* 0x000fea0003800000 */
.L_x_43:
[----:B---3-5:R-:W-:Y:S01]  /*2a10*/  IMAD.U32 R2, R19, 0x10000, RZ ;  /* 0x0001000013027824 */ /* 0x028fe200078e00ff */
        /* <DEDUP_REMOVED lines=9> */
.L_x_46:
[----:B------:R-:W-:Y:S05]  /*2ab0*/  BSYNC B1 ;  /* 0x0000000000017941 */ /* 0x000fea0003800000 */
.L_x_45:
[----:B-----5:R-:W-:Y:S01]  /*2ac0*/  IMAD.U32 R2, R19, 0x10000, RZ ;  /* 0x0001000013027824 */ /* 0x020fe200078e00ff */
[----:B------:R-:W-:Y:S01]  /*2ad0*/  ISETP.GT.AND P1, PT, R0, 0x8, P1 ;  /* 0x000000080000780c */ /* 0x000fe20000f24270 */
[----:B------:R-:W-:Y:S02]  /*2ae0*/  BSSY B1, `(.L_x_47) ;  /* 0x0000007000017945 */ /* 0x000fe40003800000 */
[----:B------:R-:W-:-:S04]  /*2af0*/  FMUL R2, R2, R59 ;  /* 0x0000003b02027220 */ /* 0x000fc80000400000 */
[----:B------:R-:W-:-:S05]  /*2b00*/  FFMA R2, R29, R58, R2 ;  /* 0x0000003a1d027223 */ /* 0x000fca0000000002 */
[----:B------:R-:W-:-:S05]  /*2b10*/  F2FP.BF16.F32.PACK_AB R2, RZ, R2 ;  /* 0x00000002ff02723e */ /* 0x000fca00000010ff */
[----:B------:R0:W-:Y:S01]  /*2b20*/  @P3 STG.E.U16 desc[UR36][R6.64+0x12], R2 ;  /* 0x0000120206003986 */ /* 0x0001e2000c101524 */
[----:B------:R-:W-:Y:S05]  /*2b30*/  @!P1 BRA `(.L_x_48) ;  /* 0x0000000000049947 */ /* 0x000fea0003800000 */
[----:B------:R0:W5:Y:S02]  /*2b40*/  LDG.E.LTC128B.U16 R19, desc[UR36][R8.64+0x10] ;  /* 0x0000102408137981 */ /* 0x000164000c1e1520 */
.L_x_48:
[----:B------:R-:W-:Y:S05]  /*2b50*/  BSYNC B1 ;  /* 0x0000000000017941 */ /* 0x000fea0003800000 */
.L_x_47:
[----:B0----5:R-:W-:Y:S01]  /*2b60*/  IMAD.U32 R2, R19, 0x10000, RZ ;  /* 0x0001000013027824 */ /* 0x021fe200078e00ff */
[----:B------:R-:W-:Y:S01]  /*2b70*/  ISETP.GT.AND P0, PT, R0, 0x8, P0 ;  /* 0x000000080000780c */ /* 0x000fe20000704270 */
[----:B------:R-:W-:Y:S02]  /*2b80*/  BSSY B1, `(.L_x_49) ;  /* 0x0000007000017945 */ /* 0x000fe40003800000 */
[----:B---3--:R-:W-:-:S04]  /*2b90*/  FMUL R13, R2, R59 ;  /* 0x0000003b020d7220 */ /* 0x008fc80000400000 */
[----:B------:R-:W-:-:S05]  /*2ba0*/  FFMA R13, R30, R58, R13 ;  /* 0x0000003a1e0d7223 */ /* 0x000fca000000000d */
[----:B------:R-:W-:-:S05]  /*2bb0*/  F2FP.BF16.F32.PACK_AB R13, RZ, R13 ;  /* 0x0000000dff0d723e */ /* 0x000fca00000010ff */
[----:B------:R0:W-:Y:S01]  /*2bc0*/  @P1 STG.E.U16 desc[UR36][R10.64+0x10], R13 ;  /* 0x0000100d0a001986 */ /* 0x0001e2000c101524 */
[----:B------:R-:W-:Y:S05]  /*2bd0*/  @!P0 BRA `(.L_x_50) ;  /* 0x0000000000048947 */ /* 0x000fea0003800000 */
[----:B------:R3:W5:Y:S02]  /*2be0*/  LDG.E.LTC128B.U16 R19, desc[UR36][R8.64+0x12] ;  /* 0x0000122408137981 */ /* 0x000764000c1e1520 */
.L_x_50:
[----:B------:R-:W-:Y:S05]  /*2bf0*/  BSYNC B1 ;  /* 0x0000000000017941 */ /* 0x000fea0003800000 */
.L_x_49:
        /* <DEDUP_REMOVED lines=10> */
.L_x_52:
[----:B------:R-:W-:Y:S05]  /*2ca0*/  BSYNC B1 ;  /* 0x0000000000017941 */ /* 0x000fea0003800000 */
.L_x_51:
[----:B0----5:R-:W-:Y:S01]  /*2cb0*/  IMAD.U32 R2, R19, 0x10000, RZ ;  /* 0x0001000013027824 */ /* 0x021fe200078e00ff */
        /* <DEDUP_REMOVED lines=9> */
.L_x_54:
[----:B------:R-:W-:Y:S05]  /*2d50*/  BSYNC B1 ;  /* 0x0000000000017941 */ /* 0x000fea0003800000 */
.L_x_53:
        /* <DEDUP_REMOVED lines=9> */
.L_x_56:
[----:B------:R-:W-:Y:S05]  /*2df0*/  BSYNC B1 ;  /* 0x0000000000017941 */ /* 0x000fea0003800000 */
.L_x_55:
[----:B0----5:R-:W-:Y:S01]  /*2e00*/  IMAD.U32 R2, R19, 0x10000, RZ ;  /* 0x0001000013027824 */ /* 0x021fe200078e00ff */
        /* <DEDUP_REMOVED lines=8> */
.L_x_58:
[----:B------:R-:W-:Y:S05]  /*2e90*/  BSYNC B1 ;  /* 0x0000000000017941 */ /* 0x000fea0003800000 */
.L_x_57:
        /* <DEDUP_REMOVED lines=10> */
.L_x_60:
[----:B------:R-:W-:Y:S05]  /*2f40*/  BSYNC B1 ;  /* 0x0000000000017941 */ /* 0x000fea0003800000 */
.L_x_59:
        /* <DEDUP_REMOVED lines=10> */
.L_x_62:
[----:B------:R-:W-:Y:S05]  /*2ff0*/  BSYNC B1 ;  /* 0x0000000000017941 */ /* 0x000fea0003800000 */
.L_x_61:
        /* <DEDUP_REMOVED lines=9> */
.L_x_64:
[----:B------:R-:W-:Y:S05]  /*3090*/  BSYNC B1 ;  /* 0x0000000000017941 */ /* 0x000fea0003800000 */
.L_x_63:
        /* <DEDUP_REMOVED lines=9> */
.L_x_66:
[----:B------:R-:W-:Y:S05]  /*3130*/  BSYNC B1 ;  /* 0x0000000000017941 */ /* 0x000fea0003800000 */
.L_x_65:
        /* <DEDUP_REMOVED lines=10> */
.L_x_68:
[----:B------:R-:W-:Y:S05]  /*31e0*/  BSYNC B1 ;  /* 0x0000000000017941 */ /* 0x000fea0003800000 */
.L_x_67:
        /* <DEDUP_REMOVED lines=10> */
.L_x_70:
[----:B------:R-:W-:Y:S05]  /*3290*/  BSYNC B1 ;  /* 0x0000000000017941 */ /* 0x000fea0003800000 */
.L_x_69:
        /* <DEDUP_REMOVED lines=9> */
.L_x_72:
[----:B------:R-:W-:Y:S05]  /*3330*/  BSYNC B1 ;  /* 0x0000000000017941 */ /* 0x000fea0003800000 */
.L_x_71:
        /* <DEDUP_REMOVED lines=9> */
.L_x_74:
[----:B------:R-:W-:Y:S05]  /*33d0*/  BSYNC B1 ;  /* 0x0000000000017941 */ /* 0x000fea0003800000 */
.L_x_73:
        /* <DEDUP_REMOVED lines=10> */
.L_x_76:
[----:B------:R-:W-:Y:S05]  /*3480*/  BSYNC B1 ;  /* 0x0000000000017941 */ /* 0x000fea0003800000 */
.L_x_75:
        /* <DEDUP_REMOVED lines=10> */
.L_x_78:
[----:B------:R-:W-:Y:S05]  /*3530*/  BSYNC B1 ;  /* 0x0000000000017941 */ /* 0x000fea0003800000 */
.L_x_77:
        /* <DEDUP_REMOVED lines=9> */
.L_x_80:
[----:B------:R-:W-:Y:S05]  /*35d0*/  BSYNC B1 ;  /* 0x0000000000017941 */ /* 0x000fea0003800000 */
.L_x_79:
        /* <DEDUP_REMOVED lines=9> */
.L_x_82:
[----:B------:R-:W-:Y:S05]  /*3670*/  BSYNC B1 ;  /* 0x0000000000017941 */ /* 0x000fea0003800000 */
.L_x_81:
        /* <DEDUP_REMOVED lines=10> */
.L_x_84:
[----:B------:R-:W-:Y:S05]  /*3720*/  BSYNC B1 ;  /* 0x0000000000017941 */ /* 0x000fea0003800000 */
.L_x_83:
        /* <DEDUP_REMOVED lines=10> */
.L_x_86:
[----:B------:R-:W-:Y:S05]  /*37d0*/  BSYNC B1 ;  /* 0x0000000000017941 */ /* 0x000fea0003800000 */
.L_x_85:
        /* <DEDUP_REMOVED lines=9> */
.L_x_88:
[----:B------:R-:W-:Y:S05]  /*3870*/  BSYNC B1 ;  /* 0x0000000000017941 */ /* 0x000fea0003800000 */
.L_x_87:
        /* <DEDUP_REMOVED lines=9> */
.L_x_90:
[----:B------:R-:W-:Y:S05]  /*3910*/  BSYNC B1 ;  /* 0x0000000000017941 */ /* 0x000fea0003800000 */
.L_x_89:
        /* <DEDUP_REMOVED lines=10> */
.L_x_92:
[----:B------:R-:W-:Y:S05]  /*39c0*/  BSYNC B1 ;  /* 0x0000000000017941 */ /* 0x000fea0003800000 */
.L_x_91:
[----:B0----5:R-:W-:Y:S01]  /*39d0*/  IMAD.U32 R2, R19, 0x10000, RZ ;  /* 0x0001000013027824 */ /* 0x021fe200078e00ff */
[----:B------:R-:W-:Y:S01]  /*39e0*/  ISETP.GT.AND P0, PT, R3, 0x39, PT ;  /* 0x000000390300780c */ /* 0x000fe20003f04270 */
[----:B------:R-:W-:Y:S01]  /*39f0*/  @P2 IMAD.MOV.U32 R3, RZ, RZ, R7 ;  /* 0x000000ffff032224 */ /* 0x000fe200078e0007 */
[----:B------:R-:W-:Y:S01]  /*3a00*/  BSSY B1, `(.L_x_93) ;  /* 0x0000009000017945 */ /* 0x000fe20003800000 */
[----:B------:R-:W-:Y:S01]  /*3a10*/  FMUL R13, R2, R59 ;  /* 0x0000003b020d7220 */ /* 0x000fe20000400000 */
[----:B------:R-:W-:Y:S01]  /*3a20*/  @P2 IMAD.MOV.U32 R2, RZ, RZ, R6 ;  /* 0x000000ffff022224 */ /* 0x000fe200078e0006 */
[----:B------:R-:W-:Y:S02]  /*3a30*/  ISETP.GT.AND P3, PT, R0, RZ, P0 ;  /* 0x000000ff0000720c */ /* 0x000fe40000764270 */
[----:B------:R-:W-:-:S05]  /*3a40*/  FFMA R13, R52, R58, R13 ;  /* 0x0000003a340d7223 */ /* 0x000fca000000000d */
[----:B------:R-:W-:-:S05]  /*3a50*/  F2FP.BF16.F32.PACK_AB R13, RZ, R13 ;  /* 0x0000000dff0d723e */ /* 0x000fca00000010ff */
[----:B------:R0:W-:Y:S01]  /*3a60*/  @P2 STG.E.U16 desc[UR36][R2.64+0x70], R13 ;  /* 0x0000700d02002986 */ /* 0x0001e2000c101524 */
[----:B------:R-:W-:Y:S05]  /*3a70*/  @!P3 BRA `(.L_x_94) ;  /* 0x000000000004b947 */ /* 0x000fea0003800000 */
[----:B------:R0:W5:Y:S02]  /*3a80*/  LDG.E.LTC128B.U16 R19, desc[UR36][R4.64+0x72] ;  /* 0x0000722404137981 */ /* 0x000164000c1e1520 */
.L_x_94:
[----:B------:R-:W-:Y:S05]  /*3a90*/  BSYNC B1 ;  /* 0x0000000000017941 */ /* 0x000fea0003800000 */
.L_x_93:
        /* <DEDUP_REMOVED lines=9> */
.L_x_96:
[----:B------:R-:W-:Y:S05]  /*3b30*/  BSYNC B1 ;  /* 0x0000000000017941 */ /* 0x000fea0003800000 */
.L_x_95:
[----:B0----5:R-:W-:Y:S01]  /*3b40*/  IMAD.U32 R2, R19, 0x10000, RZ ;  /* 0x0001000013027824 */ /* 0x021fe200078e00ff */
[----:B------:R-:W-:Y:S01]  /*3b50*/  ISETP.GT.AND P0, PT, R0, 0x8, P0 ;  /* 0x000000080000780c */ /* 0x000fe20000704270 */
[----:B------:R-:W-:Y:S02]  /*3b60*/  BSSY B1, `(.L_x_97) ;  /* 0x000000a000017945 */ /* 0x000fe40003800000 */
[----:B------:R-:W-:Y:S01]  /*3b70*/  FMUL R3, R2, R59 ;  /* 0x0000003b02037220 */ /* 0x000fe20000400000 */
[----:B------:R-:W-:-:S03]  /*3b80*/  @P1 IMAD.MOV.U32 R2, RZ, RZ, R10 ;  /* 0x000000ffff021224 */ /* 0x000fc600078e000a */
[----:B------:R-:W-:-:S05]  /*3b90*/  FFMA R3, R54, R58, R3 ;  /* 0x0000003a36037223 */ /* 0x000fca0000000003 */
[----:B------:R-:W-:-:S04]  /*3ba0*/  F2FP.BF16.F32.PACK_AB R3, RZ, R3 ;  /* 0x00000003ff03723e */ /* 0x000fc800000010ff */
[----:B----4-:R-:W-:Y:S01]  /*3bb0*/  PRMT R4, R3, 0x7610, R4 ;  /* 0x0000761003047816 */ /* 0x010fe20000000004 */
[----:B------:R-:W-:-:S05]  /*3bc0*/  @P1 IMAD.MOV.U32 R3, RZ, RZ, R11 ;  /* 0x000000ffff031224 */ /* 0x000fca00078e000b */
[----:B------:R0:W-:Y:S01]  /*3bd0*/  @P1 STG.E.U16 desc[UR36][R2.64+0x70], R4 ;  /* 0x0000700402001986 */ /* 0x0001e2000c101524 */
[----:B------:R-:W-:Y:S05]  /*3be0*/  @!P0 BRA `(.L_x_98) ;  /* 0x0000000000048947 */ /* 0x000fea0003800000 */
[----:B------:R4:W5:Y:S02]  /*3bf0*/  LDG.E.LTC128B.U16 R19, desc[UR36][R8.64+0x72] ;  /* 0x0000722408137981 */ /* 0x000964000c1e1520 */
.L_x_98:
[----:B------:R-:W-:Y:S05]  /*3c00*/  BSYNC B1 ;  /* 0x0000000000017941 */ /* 0x000fea0003800000 */
.L_x_97:
[----:B------:R-:W-:Y:S05]  /*3c10*/  @!P0 BRA `(.L_x_99) ;  /* 0x0000000800a88947 */ /* 0x000fea0003800000 */
[----:B-----5:R-:W-:-:S04]  /*3c20*/  IMAD.U32 R0, R19, 0x10000, RZ ;  /* 0x0001000013007824 */ /* 0x020fc800078e00ff */
[----:B------:R-:W-:-:S04]  /*3c30*/  FMUL R0, R0, R59 ;  /* 0x0000003b00007220 */ /* 0x000fc80000400000 */
[----:B------:R-:W-:-:S05]  /*3c40*/  FFMA R0, R55, R58, R0 ;  /* 0x0000003a37007223 */ /* 0x000fca0000000000 */
[----:B------:R-:W-:-:S05]  /*3c50*/  F2FP.BF16.F32.PACK_AB R0, RZ, R0 ;  /* 0x00000000ff00723e */ /* 0x000fca00000010ff */
[----:B------:R0:W-:Y:S01]  /*3c60*/  STG.E.U16 desc[UR36][R10.64+0x72], R0 ;  /* 0x000072000a007986 */ /* 0x0001e2000c101524 */
[----:B------:R-:W-:Y:S05]  /*3c70*/  BRA `(.L_x_99) ;  /* 0x0000000800907947 */ /* 0x000fea0003800000 */
.L_x_38:
[----:B------:R-:W-:Y:S01]  /*3c80*/  ISETP.GT.AND P0, PT, R3, 0x1, PT ;  /* 0x000000010300780c */ /* 0x000fe20003f04270 */
[----:B------:R-:W-:Y:S01]  /*3c90*/  ULDC.64 UR4, c[0x0][0x5c0] ;  /* 0x0001700000047ab9 */ /* 0x000fe20000000a00 */
[-C--:B------:R-:W-:Y:S01]  /*3ca0*/  FMUL R24, R24, R58.reuse ;  /* 0x0000003a18187220 */ /* 0x080fe20000400000 */
[-C--:B------:R-:W-:Y:S01]  /*3cb0*/  FMUL R25, R25, R58.reuse ;  /* 0x0000003a19197220 */ /* 0x080fe20000400000 */
[----:B------:R-:W-:Y:S01]  /*3cc0*/  ISETP.GT.AND P3, PT, R0, RZ, P0 ;  /* 0x000000ff0000720c */ /* 0x000fe20000764270 */
[-C--:B------:R-:W-:Y:S01]  /*3cd0*/  FMUL R26, R26, R58.reuse ;  /* 0x0000003a1a1a7220 */ /* 0x080fe20000400000 */
[----:B------:R-:W-:Y:S01]  /*3ce0*/  LEA R4, P4, R70, UR4, 0x1 ;  /* 0x0000000446047c11 */ /* 0x000fe2000f8808ff */
[----:B------:R-:W-:Y:S01]  /*3cf0*/  FMUL R27, R27, R58 ;  /* 0x0000003a1b1b7220 */ /* 0x000fe20000400000 */
[----:B------:R-:W-:Y:S01]  /*3d00*/  F2FP.BF16.F32.PACK_AB R24, RZ, R24 ;  /* 0x00000018ff18723e */ /* 0x000fe200000010ff */
[-C--:B------:R-:W-:Y:S01]  /*3d10*/  FMUL R28, R28, R58.reuse ;  /* 0x0000003a1c1c7220 */ /* 0x080fe20000400000 */
[----:B------:R-:W-:Y:S01]  /*3d20*/  LEA.HI.X R5, R70, UR5, R7, 0x1, P4 ;  /* 0x0000000546057c11 */ /* 0x000fe2000a0f0c07 */
[-C--:B------:R-:W-:Y:S01]  /*3d30*/  FMUL R29, R29, R58.reuse ;  /* 0x0000003a1d1d7220 */ /* 0x080fe20000400000 */
[----:B------:R-:W-:Y:S01]  /*3d40*/  F2FP.BF16.F32.PACK_AB R25, RZ, R25 ;  /* 0x00000019ff19723e */ /* 0x000fe200000010ff */
[-C--:B------:R-:W-:Y:S01]  /*3d50*/  FMUL R30, R30, R58.reuse ;  /* 0x0000003a1e1e7220 */ /* 0x080fe20000400000 */
[----:B------:R-:W-:Y:S01]  /*3d60*/  SHF.L.U64.HI R77, R76, 0x4, R77 ;  /* 0x000000044c4d7819 */ /* 0x000fe2000001024d */
[----:B------:R-:W-:Y:S01]  /*3d70*/  @P1 STG.E.U16 desc[UR36][R4.64], R24 ;  /* 0x0000001804001986 */ /* 0x000fe2000c101524 */
[----:B------:R-:W-:Y:S01]  /*3d80*/  ISETP.GT.AND P1, PT, R3, 0x8, PT ;  /* 0x000000080300780c */ /* 0x000fe20003f24270 */
[----:B------:R-:W-:Y:S01]  /*3d90*/  FMUL R31, R31, R58 ;  /* 0x0000003a1f1f7220 */ /* 0x000fe20000400000 */
[----:B------:R-:W-:Y:S01]  /*3da0*/  ISETP.GT.AND P4, PT, R0, 0x8, P0 ;  /* 0x000000080000780c */ /* 0x000fe20000784270 */
[----:B------:R-:W-:Y:S01]  /*3db0*/  @P3 STG.E.U16 desc[UR36][R4.64+0x2], R25 ;  /* 0x0000021904003986 */ /* 0x000fe2000c101524 */
[----:B------:R-:W-:Y:S01]  /*3dc0*/  LEA R6, P3, R76, R4, 0x4 ;  /* 0x000000044c067211 */ /* 0x000fe200078620ff */
[-C--:B------:R-:W-:Y:S01]  /*3dd0*/  FMUL R32, R32, R58.reuse ;  /* 0x0000003a20207220 */ /* 0x080fe20000400000 */
[C---:B------:R-:W-:Y:S01]  /*3de0*/  ISETP.GT.AND P2, PT, R0.reuse, 0x8, P2 ;  /* 0x000000080000780c */ /* 0x040fe20001744270 */
[-C--:B------:R-:W-:Y:S01]  /*3df0*/  FMUL R33, R33, R58.reuse ;  /* 0x0000003a21217220 */ /* 0x080fe20000400000 */
[----:B------:R-:W-:Y:S01]  /*3e00*/  ISETP.GT.AND P0, PT, R3, 0x9, PT ;  /* 0x000000090300780c */ /* 0x000fe20003f04270 */
[----:B------:R-:W-:Y:S01]  /*3e10*/  IMAD.X R7, R77, 0x1, R5, P3 ;  /* 0x000000014d077824 */ /* 0x000fe200018e0605 */
[----:B------:R-:W-:Y:S01]  /*3e20*/  ISETP.GT.AND P5, PT, R0, RZ, P1 ;  /* 0x000000ff0000720c */ /* 0x000fe20000fa4270 */
[-C--:B------:R-:W-:Y:S01]  /*3e30*/  FMUL R34, R34, R58.reuse ;  /* 0x0000003a22227220 */ /* 0x080fe20000400000 */
[----:B------:R-:W-:Y:S01]  /*3e40*/  ISETP.GT.AND P3, PT, R0, RZ, P0 ;  /* 0x000000ff0000720c */ /* 0x000fe20000764270 */
[----:B------:R-:W-:Y:S01]  /*3e50*/  FMUL R35, R35, R58 ;  /* 0x0000003a23237220 */ /* 0x000fe20000400000 */
[----:B------:R-:W-:Y:S01]  /*3e60*/  F2FP.BF16.F32.PACK_AB R26, RZ, R26 ;  /* 0x0000001aff1a723e */ /* 0x000fe200000010ff */
[-C--:B------:R-:W-:Y:S01]  /*3e70*/  FMUL R36, R36, R58.reuse ;  /* 0x0000003a24247220 */ /* 0x080fe20000400000 */
[----:B------:R-:W-:Y:S01]  /*3e80*/  F2FP.BF16.F32.PACK_AB R27, RZ, R27 ;  /* 0x0000001bff1b723e */ /* 0x000fe200000010ff */
[----:B------:R-:W-:Y:S01]  /*3e90*/  FMUL R37, R37, R58 ;  /* 0x0000003a25257220 */ /* 0x000fe20000400000 */
[----:B------:R-:W-:Y:S01]  /*3ea0*/  F2FP.BF16.F32.PACK_AB R28, RZ, R28 ;  /* 0x0000001cff1c723e */ /* 0x000fe200000010ff */
[----:B------:R-:W-:Y:S01]  /*3eb0*/  @P2 STG.E.U16 desc[UR36][R6.64], R26 ;  /* 0x0000001a06002986 */ /* 0x000fe2000c101524 */
[----:B------:R-:W-:Y:S01]  /*3ec0*/  F2FP.BF16.F32.PACK_AB R29, RZ, R29 ;  /* 0x0000001dff1d723e */ /* 0x000fe200000010ff */
[-C--:B------:R-:W-:Y:S01]  /*3ed0*/  FMUL R38, R38, R58.reuse ;  /* 0x0000003a26267220 */ /* 0x080fe20000400000 */
[C---:B------:R-:W-:Y:S01]  /*3ee0*/  ISETP.GT.AND P2, PT, R0.reuse, 0x8, P1 ;  /* 0x000000080000780c */ /* 0x040fe20000f44270 */
[----:B------:R-:W-:Y:S01]  /*3ef0*/  @P4 STG.E.U16 desc[UR36][R6.64+0x2], R27 ;  /* 0x0000021b06004986 */ /* 0x000fe2000c101524 */
[----:B------:R-:W-:Y:S01]  /*3f00*/  ISETP.GT.AND P1, PT, R3, 0x10, PT ;  /* 0x000000100300780c */ /* 0x000fe20003f24270 */
[----:B------:R-:W-:Y:S01]  /*3f10*/  FMUL R39, R39, R58 ;  /* 0x0000003a27277220 */ /* 0x000fe20000400000 */
[----:B------:R-:W-:Y:S01]  /*3f20*/  F2FP.BF16.F32.PACK_AB R30, RZ, R30 ;  /* 0x0000001eff1e723e */ /* 0x000fe200000010ff */
[----:B------:R-:W-:Y:S01]  /*3f30*/  @P5 STG.E.U16 desc[UR36][R4.64+0x10], R28 ;  /* 0x0000101c04005986 */ /* 0x000fe2000c101524 */
[----:B------:R-:W-:Y:S01]  /*3f40*/  ISETP.GT.AND P4, PT, R0, RZ, P1 ;  /* 0x000000ff0000720c */ /* 0x000fe20000f84270 */
[-C--:B------:R-:W-:Y:S01]  /*3f50*/  FMUL R40, R40, R58.reuse ;  /* 0x0000003a28287220 */ /* 0x080fe20000400000 */
[----:B------:R-:W-:Y:S01]  /*3f60*/  F2FP.BF16.F32.PACK_AB R31, RZ, R31 ;  /* 0x0000001fff1f723e */ /* 0x000fe200000010ff */
[----:B------:R-:W-:Y:S01]  /*3f70*/  @P3 STG.E.U16 desc[UR36][R4.64+0x12], R29 ;  /* 0x0000121d04003986 */ /* 0x000fe2000c101524 */
[----:B------:R-:W-:Y:S01]  /*3f80*/  ISETP.GT.AND P3, PT, R0, 0x8, P0 ;  /* 0x000000080000780c */ /* 0x000fe20000764270 */
[----:B------:R-:W-:Y:S01]  /*3f90*/  FMUL R41, R41, R58 ;  /* 0x0000003a29297220 */ /* 0x000fe20000400000 */
[----:B------:R-:W-:Y:S01]  /*3fa0*/  ISETP.GT.AND P0, PT, R3, 0x11, PT ;  /* 0x000000110300780c */ /* 0x000fe20003f04270 */
[----:B------:R-:W-:Y:S01]  /*3fb0*/  @P2 STG.E.U16 desc[UR36][R6.64+0x10], R30 ;  /* 0x0000101e06002986 */ /* 0x000fe2000c101524 */
[----:B------:R-:W-:Y:S01]  /*3fc0*/  F2FP.BF16.F32.PACK_AB R32, RZ, R32 ;  /* 0x00000020ff20723e */ /* 0x000fe200000010ff */
[-C--:B------:R-:W-:Y:S01]  /*3fd0*/  FMUL R42, R42, R58.reuse ;  /* 0x0000003a2a2a7220 */ /* 0x080fe20000400000 */
[C---:B------:R-:W-:Y:S01]  /*3fe0*/  ISETP.GT.AND P5, PT, R0.reuse, RZ, P0 ;  /* 0x000000ff0000720c */ /* 0x040fe200007a4270 */
[-C--:B------:R-:W-:Y:S01]  /*3ff0*/  FMUL R43, R43, R58.reuse ;  /* 0x0000003a2b2b7220 */ /* 0x080fe20000400000 */
[----:B------:R-:W-:Y:S01]  /*4000*/  ISETP.GT.AND P2, PT, R0, 0x8, P1 ;  /* 0x000000080000780c */ /* 0x000fe20000f44270 */
[-C--:B------:R-:W-:Y:S01]  /*4010*/  FMUL R44, R44, R58.reuse ;  /* 0x0000003a2c2c7220 */ /* 0x080fe20000400000 */
[----:B------:R-:W-:Y:S01]  /*4020*/  ISETP.GT.AND P1, PT, R3, 0x18, PT ;  /* 0x000000180300780c */ /* 0x000fe20003f24270 */
[-C--:B------:R-:W-:Y:S01]  /*4030*/  FMUL R45, R45, R58.reuse ;  /* 0x0000003a2d2d7220 */ /* 0x080fe20000400000 */
[----:B------:R-:W-:Y:S01]  /*4040*/  F2FP.BF16.F32.PACK_AB R33, RZ, R33 ;  /* 0x00000021ff21723e */ /* 0x000fe200000010ff */
[----:B------:R-:W-:Y:S01]  /*4050*/  @P3 STG.E.U16 desc[UR36][R6.64+0x12], R31 ;  /* 0x0000121f06003986 */ /* 0x000fe2000c101524 */
[----:B------:R-:W-:Y:S01]  /*4060*/  ISETP.GT.AND P3, PT, R0, 0x8, P0 ;  /* 0x000000080000780c */ /* 0x000fe20000764270 */
[-C--:B------:R-:W-:Y:S01]  /*4070*/  FMUL R46, R46, R58.reuse ;  /* 0x0000003a2e2e7220 */ /* 0x080fe20000400000 */
[----:B------:R-:W-:Y:S01]  /*4080*/  ISETP.GT.AND P0, PT, R3, 0x19, PT ;  /* 0x000000190300780c */ /* 0x000fe20003f04270 */
[----:B------:R-:W-:Y:S01]  /*4090*/  @P4 STG.E.U16 desc[UR36][R4.64+0x20], R32 ;  /* 0x0000202004004986 */ /* 0x000fe2000c101524 */
[C---:B------:R-:W-:Y:S01]  /*40a0*/  ISETP.GT.AND P4, PT, R0.reuse, RZ, P1 ;  /* 0x000000ff0000720c */ /* 0x040fe20000f84270 */
[----:B------:R-:W-:Y:S01]  /*40b0*/  FMUL R47, R47, R58 ;  /* 0x0000003a2f2f7220 */ /* 0x000fe20000400000 */
[----:B------:R-:W-:Y:S01]  /*40c0*/  F2FP.BF16.F32.PACK_AB R34, RZ, R34 ;  /* 0x00000022ff22723e */ /* 0x000fe200000010ff */
[----:B------:R-:W-:Y:S01]  /*40d0*/  @P5 STG.E.U16 desc[UR36][R4.64+0x22], R33 ;  /* 0x0000222104005986 */ /* 0x000fe2000c101524 */
[----:B------:R-:W-:Y:S01]  /*40e0*/  ISETP.GT.AND P5, PT, R0, RZ, P0 ;  /* 0x000000ff0000720c */ /* 0x000fe200007a4270 */
[----:B------:R-:W-:Y:S01]  /*40f0*/  FMUL R48, R48, R58 ;  /* 0x0000003a30307220 */ /* 0x000fe20000400000 */
[----:B------:R-:W-:Y:S01]  /*4100*/  F2FP.BF16.F32.PACK_AB R35, RZ, R35 ;  /* 0x00000023ff23723e */ /* 0x000fe200000010ff */
[----:B------:R-:W-:Y:S01]  /*4110*/  @P2 STG.E.U16 desc[UR36][R6.64+0x20], R34 ;  /* 0x0000202206002986 */ /* 0x000fe2000c101524 */
[----:B------:R-:W-:Y:S01]  /*4120*/  F2FP.BF16.F32.PACK_AB R36, RZ, R36 ;  /* 0x00000024ff24723e */ /* 0x000fe200000010ff */
[-C--:B------:R-:W-:Y:S01]  /*4130*/  FMUL R49, R49, R58.reuse ;  /* 0x0000003a31317220 */ /* 0x080fe20000400000 */
[----:B------:R-:W-:Y:S01]  /*4140*/  ISETP.GT.AND P2, PT, R0, 0x8, P1 ;  /* 0x000000080000780c */ /* 0x000fe20000f44270 */
[----:B------:R-:W-:Y:S01]  /*4150*/  @P3 STG.E.U16 desc[UR36][R6.64+0x22], R35 ;  /* 0x0000222306003986 */ /* 0x000fe2000c101524 */
[----:B------:R-:W-:Y:S01]  /*4160*/  ISETP.GT.AND P1, PT, R3, 0x20, PT ;  /* 0x000000200300780c */ /* 0x000fe20003f24270 */
[-C--:B------:R-:W-:Y:S01]  /*4170*/  FMUL R50, R50, R58.reuse ;  /* 0x0000003a32327220 */ /* 0x080fe20000400000 */
[----:B------:R-:W-:Y:S01]  /*4180*/  F2FP.BF16.F32.PACK_AB R37, RZ, R37 ;  /* 0x00000025ff25723e */ /* 0x000fe200000010ff */
[----:B------:R-:W-:Y:S01]  /*4190*/  @P4 STG.E.U16 desc[UR36][R4.64+0x30], R36 ;  /* 0x0000302404004986 */ /* 0x000fe2000c101524 */
[C---:B------:R-:W-:Y:S01]  /*41a0*/  ISETP.GT.AND P3, PT, R0.reuse, 0x8, P0 ;  /* 0x000000080000780c */ /* 0x040fe20000764270 */
[-C--:B------:R-:W-:Y:S01]  /*41b0*/  FMUL R51, R51, R58.reuse ;  /* 0x0000003a33337220 */ /* 0x080fe20000400000 */
[----:B------:R-:W-:Y:S01]  /*41c0*/  ISETP.GT.AND P0, PT, R3, 0x21, PT ;  /* 0x000000210300780c */ /* 0x000fe20003f04270 */
[----:B------:R-:W-:Y:S01]  /*41d0*/  @P5 STG.E.U16 desc[UR36][R4.64+0x32], R37 ;  /* 0x0000322504005986 */ /* 0x000fe2000c101524 */
        /* <DEDUP_REMOVED lines=10> */
[----:B------:R-:W-:-:S02]  /*4280*/  F2FP.BF16.F32.PACK_AB R41, RZ, R41 ;  /* 0x00000029ff29723e */ /* 0x000fc400000010ff */
[C---:B------:R-:W-:Y:S01]  /*4290*/  ISETP.GT.AND P1, PT, R0.reuse, 0x8, P1 ;  /* 0x000000080000780c */ /* 0x040fe20000f24270 */
[----:B------:R-:W-:Y:S01]  /*42a0*/  @P3 STG.E.U16 desc[UR36][R6.64+0x32], R39 ;  /* 0x0000322706003986 */ /* 0x000fe2000c101524 */
[C---:B------:R-:W-:Y:S02]  /*42b0*/  ISETP.GT.AND P2, PT, R0.reuse, 0x8, P0 ;  /* 0x000000080000780c */ /* 0x040fe40000744270 */
[C---:B------:R-:W-:Y:S01]  /*42c0*/  ISETP.GT.AND P0, PT, R3.reuse, 0x29, PT ;  /* 0x000000290300780c */ /* 0x040fe20003f04270 */
[----:B------:R-:W-:Y:S01]  /*42d0*/  @P4 STG.E.U16 desc[UR36][R4.64+0x40], R40 ;  /* 0x0000402804004986 */ /* 0x000fe2000c101524 */
[----:B------:R-:W-:Y:S02]  /*42e0*/  ISETP.GT.AND P4, PT, R3, 0x28, PT ;  /* 0x000000280300780c */ /* 0x000fe40003f84270 */
[----:B------:R-:W-:Y:S01]  /*42f0*/  F2FP.BF16.F32.PACK_AB R42, RZ, R42 ;  /* 0x0000002aff2a723e */ /* 0x000fe200000010ff */
[----:B------:R-:W-:Y:S01]  /*4300*/  @P5 STG.E.U16 desc[UR36][R4.64+0x42], R41 ;  /* 0x0000422904005986 */ /* 0x000fe2000c101524 */
[----:B------:R-:W-:-:S02]  /*4310*/  ISETP.GT.AND P5, PT, R0, RZ, P4 ;  /* 0x000000ff0000720c */ /* 0x000fc400027a4270 */
[C---:B------:R-:W-:Y:S01]  /*4320*/  ISETP.GT.AND P3, PT, R0.reuse, RZ, P0 ;  /* 0x000000ff0000720c */ /* 0x040fe20000764270 */
[----:B------:R-:W-:Y:S01]  /*4330*/  @P1 STG.E.U16 desc[UR36][R6.64+0x40], R42 ;  /* 0x0000402a06001986 */ /* 0x000fe2000c101524 */
[----:B------:R-:W-:Y:S02]  /*4340*/  F2FP.BF16.F32.PACK_AB R43, RZ, R43 ;  /* 0x0000002bff2b723e */ /* 0x000fe400000010ff */
[----:B------:R-:W-:Y:S02]  /*4350*/  F2FP.BF16.F32.PACK_AB R44, RZ, R44 ;  /* 0x0000002cff2c723e */ /* 0x000fe400000010ff */
[C---:B------:R-:W-:Y:S01]  /*4360*/  ISETP.GT.AND P4, PT, R0.reuse, 0x8, P4 ;  /* 0x000000080000780c */ /* 0x040fe20002784270 */
[----:B------:R-:W-:Y:S01]  /*4370*/  @P2 STG.E.U16 desc[UR36][R6.64+0x42], R43 ;  /* 0x0000422b06002986 */ /* 0x000fe2000c101524 */
[----:B------:R-:W-:Y:S02]  /*4380*/  F2FP.BF16.F32.PACK_AB R45, RZ, R45 ;  /* 0x0000002dff2d723e */ /* 0x000fe400000010ff */
[----:B------:R-:W-:Y:S01]  /*4390*/  ISETP.GT.AND P2, PT, R3, 0x31, PT ;  /* 0x000000310300780c */ /* 0x000fe20003f44270 */
[----:B------:R-:W-:Y:S01]  /*43a0*/  @P5 STG.E.U16 desc[UR36][R4.64+0x50], R44 ;  /* 0x0000502c04005986 */ /* 0x000fe2000c101524 */
[----:B------:R-:W-:-:S02]  /*43b0*/  ISETP.GT.AND P5, PT, R0, 0x8, P0 ;  /* 0x000000080000780c */ /* 0x000fc400007a4270 */
[C---:B------:R-:W-:Y:S01]  /*43c0*/  ISETP.GT.AND P1, PT, R3.reuse, 0x38, PT ;  /* 0x000000380300780c */ /* 0x040fe20003f24270 */
[----:B------:R-:W-:Y:S01]  /*43d0*/  @P3 STG.E.U16 desc[UR36][R4.64+0x52], R45 ;  /* 0x0000522d04003986 */ /* 0x000fe2000c101524 */
[C---:B------:R-:W-:Y:S02]  /*43e0*/  ISETP.GT.AND P3, PT, R3.reuse, 0x30, PT ;  /* 0x000000300300780c */ /* 0x040fe40003f64270 */
[----:B------:R-:W-:Y:S01]  /*43f0*/  ISETP.GT.AND P0, PT, R3, 0x39, PT ;  /* 0x000000390300780c */ /* 0x000fe20003f04270 */
[----:B------:R-:W-:Y:S01]  /*4400*/  @P4 IMAD.MOV.U32 R2, RZ, RZ, R6 ;  /* 0x000000ffff024224 */ /* 0x000fe200078e0006 */
[----:B------:R-:W-:Y:S01]  /*4410*/  F2FP.BF16.F32.PACK_AB R46, RZ, R46 ;  /* 0x0000002eff2e723e */ /* 0x000fe200000010ff */
[----:B------:R-:W-:Y:S01]  /*4420*/  @P4 IMAD.MOV.U32 R3, RZ, RZ, R7 ;  /* 0x000000ffff034224 */ /* 0x000fe200078e0007 */
[----:B------:R-:W-:Y:S02]  /*4430*/  F2FP.BF16.F32.PACK_AB R47, RZ, R47 ;  /* 0x0000002fff2f723e */ /* 0x000fe400000010ff */
[----:B------:R-:W-:-:S02]  /*4440*/  F2FP.BF16.F32.PACK_AB R48, RZ, R48 ;  /* 0x00000030ff30723e */ /* 0x000fc400000010ff */
[----:B------:R1:W-:Y:S01]  /*4450*/  @P4 STG.E.U16 desc[UR36][R2.64+0x50], R46 ;  /* 0x0000502e02004986 */ /* 0x0003e2000c101524 */
[C---:B------:R-:W-:Y:S02]  /*4460*/  ISETP.GT.AND P4, PT, R0.reuse, RZ, P2 ;  /* 0x000000ff0000720c */ /* 0x040fe40001784270 */
[----:B------:R-:W-:Y:S02]  /*4470*/  F2FP.BF16.F32.PACK_AB R49, RZ, R49 ;  /* 0x00000031ff31723e */ /* 0x000fe400000010ff */
[----:B------:R-:W-:Y:S02]  /*4480*/  ISETP.GT.AND P2, PT, R0, 0x8, P2 ;  /* 0x000000080000780c */ /* 0x000fe40001744270 */
[----:B------:R-:W-:Y:S02]  /*4490*/  F2FP.BF16.F32.PACK_AB R50, RZ, R50 ;  /* 0x00000032ff32723e */ /* 0x000fe400000010ff */
[----:B------:R-:W-:Y:S02]  /*44a0*/  F2FP.BF16.F32.PACK_AB R51, RZ, R51 ;  /* 0x00000033ff33723e */ /* 0x000fe400000010ff */
[----:B------:R-:W-:Y:S01]  /*44b0*/  F2FP.BF16.F32.PACK_AB R52, RZ, R52 ;  /* 0x00000034ff34723e */ /* 0x000fe200000010ff */
[----:B-1----:R-:W-:Y:S01]  /*44c0*/  @P5 IMAD.MOV.U32 R2, RZ, RZ, R6 ;  /* 0x000000ffff025224 */ /* 0x002fe200078e0006 */
[----:B------:R-:W-:Y:S01]  /*44d0*/  F2FP.BF16.F32.PACK_AB R53, RZ, R53 ;  /* 0x00000035ff35723e */ /* 0x000fe200000010ff */
[----:B------:R-:W-:Y:S01]  /*44e0*/  @P5 IMAD.MOV.U32 R3, RZ, RZ, R7 ;  /* 0x000000ffff035224 */ /* 0x000fe200078e0007 */
[----:B------:R-:W-:-:S02]  /*44f0*/  F2FP.BF16.F32.PACK_AB R54, RZ, R54 ;  /* 0x00000036ff36723e */ /* 0x000fc400000010ff */
[----:B------:R-:W-:Y:S02]  /*4500*/  F2FP.BF16.F32.PACK_AB R55, RZ, R55 ;  /* 0x00000037ff37723e */ /* 0x000fe400000010ff */
[----:B------:R1:W-:Y:S01]  /*4510*/  @P5 STG.E.U16 desc[UR36][R2.64+0x52], R47 ;  /* 0x0000522f02005986 */ /* 0x0003e2000c101524 */
[C---:B------:R-:W-:Y:S02]  /*4520*/  ISETP.GT.AND P5, PT, R0.reuse, RZ, P3 ;  /* 0x000000ff0000720c */ /* 0x040fe40001fa4270 */
[----:B------:R-:W-:-:S11]  /*4530*/  ISETP.GT.AND P3, PT, R0, 0x8, P3 ;  /* 0x000000080000780c */ /* 0x000fd60001f64270 */
[----:B-1----:R-:W-:Y:S02]  /*4540*/  @P5 IMAD.MOV.U32 R2, RZ, RZ, R4 ;  /* 0x000000ffff025224 */ /* 0x002fe400078e0004 */
[----:B------:R-:W-:-:S05]  /*4550*/  @P5 IMAD.MOV.U32 R3, RZ, RZ, R5 ;  /* 0x000000ffff035224 */ /* 0x000fca00078e0005 */
[----:B------:R1:W-:Y:S01]  /*4560*/  @P5 STG.E.U16 desc[UR36][R2.64+0x60], R48 ;  /* 0x0000603002005986 */ /* 0x0003e2000c101524 */
[C---:B------:R-:W-:Y:S02]  /*4570*/  ISETP.GT.AND P5, PT, R0.reuse, RZ, P0 ;  /* 0x000000ff0000720c */ /* 0x040fe400007a4270 */
[----:B------:R-:W-:Y:S01]  /*4580*/  ISETP.GT.AND P0, PT, R0, 0x8, P0 ;  /* 0x000000080000780c */ /* 0x000fe20000704270 */
[----:B-1----:R-:W-:Y:S02]  /*4590*/  @P4 IMAD.MOV.U32 R2, RZ, RZ, R4 ;  /* 0x000000ffff024224 */ /* 0x002fe400078e0004 */
[----:B------:R-:W-:-:S05]  /*45a0*/  @P4 IMAD.MOV.U32 R3, RZ, RZ, R5 ;  /* 0x000000ffff034224 */ /* 0x000fca00078e0005 */
[----:B------:R1:W-:Y:S01]  /*45b0*/  @P4 STG.E.U16 desc[UR36][R2.64+0x62], R49 ;  /* 0x0000623102004986 */ /* 0x0003e2000c101524 */
[C---:B------:R-:W-:Y:S02]  /*45c0*/  ISETP.GT.AND P4, PT, R0.reuse, RZ, P1 ;  /* 0x000000ff0000720c */ /* 0x040fe40000f84270 */
[----:B------:R-:W-:Y:S01]  /*45d0*/  ISETP.GT.AND P1, PT, R0, 0x8, P1 ;  /* 0x000000080000780c */ /* 0x000fe20000f24270 */
[----:B-1----:R-:W-:Y:S02]  /*45e0*/  @P3 IMAD.MOV.U32 R2, RZ, RZ, R6 ;  /* 0x000000ffff023224 */ /* 0x002fe400078e0006 */
[----:B------:R-:W-:-:S05]  /*45f0*/  @P3 IMAD.MOV.U32 R3, RZ, RZ, R7 ;  /* 0x000000ffff033224 */ /* 0x000fca00078e0007 */
[----:B------:R1:W-:Y:S02]  /*4600*/  @P3 STG.E.U16 desc[UR36][R2.64+0x60], R50 ;  /* 0x0000603202003986 */ /* 0x0003e4000c101524 */
[----:B-1----:R-:W-:Y:S02]  /*4610*/  @P2 IMAD.MOV.U32 R2, RZ, RZ, R6 ;  /* 0x000000ffff022224 */ /* 0x002fe400078e0006 */
[----:B------:R-:W-:-:S05]  /*4620*/  @P2 IMAD.MOV.U32 R3, RZ, RZ, R7 ;  /* 0x000000ffff032224 */ /* 0x000fca00078e0007 */
[----:B------:R1:W-:Y:S02]  /*4630*/  @P2 STG.E.U16 desc[UR36][R2.64+0x62], R51 ;  /* 0x0000623302002986 */ /* 0x0003e4000c101524 */
[----:B-1----:R-:W-:Y:S02]  /*4640*/  @P4 IMAD.MOV.U32 R2, RZ, RZ, R4 ;  /* 0x000000ffff024224 */ /* 0x002fe400078e0004 */
[----:B------:R-:W-:-:S05]  /*4650*/  @P4 IMAD.MOV.U32 R3, RZ, RZ, R5 ;  /* 0x000000ffff034224 */ /* 0x000fca00078e0005 */
[----:B------:R1:W-:Y:S04]  /*4660*/  @P4 STG.E.U16 desc[UR36][R2.64+0x70], R52 ;  /* 0x0000703402004986 */ /* 0x0003e8000c101524 */
[----:B------:R2:W-:Y:S01]  /*4670*/  @P5 STG.E.U16 desc[UR36][R4.64+0x72], R53 ;  /* 0x0000723504005986 */ /* 0x0005e2000c101524 */
[----:B-1----:R-:W-:Y:S02]  /*4680*/  @P1 IMAD.MOV.U32 R2, RZ, RZ, R6 ;  /* 0x000000ffff021224 */ /* 0x002fe400078e0006 */
[----:B------:R-:W-:-:S05]  /*4690*/  @P1 IMAD.MOV.U32 R3, RZ, RZ, R7 ;  /* 0x000000ffff031224 */ /* 0x000fca00078e0007 */
[----:B------:R2:W-:Y:S04]  /*46a0*/  @P1 STG.E.U16 desc[UR36][R2.64+0x70], R54 ;  /* 0x0000703602001986 */ /* 0x0005e8000c101524 */
[----:B------:R2:W-:Y:S02]  /*46b0*/  @P0 STG.E.U16 desc[UR36][R6.64+0x72], R55 ;  /* 0x0000723706000986 */ /* 0x0005e4000c101524 */
.L_x_99:
[----:B------:R-:W-:Y:S05]  /*46c0*/  BSYNC B0 ;  /* 0x0000000000007941 */ /* 0x000fea0003800000 */
.L_x_37:
[----:B0-2---:R-:W2:Y:S01]  /*46d0*/  LDL.64 R2, [R1] ;  /* 0x0000000001027983 */ /* 0x005ea20000100a00 */
[----:B------:R-:W-:Y:S01]  /*46e0*/  ULDC.64 UR4, c[0x0][0x650] ;  /* 0x0001940000047ab9 */ /* 0x000fe20000000a00 */
[----:B------:R0:W-:Y:S01]  /*46f0*/  SYNCS.ARRIVE.TRANS64.A1T0 RZ, [R66+UR47], RZ ;  /* 0x000000ff42ff79a7 */ /* 0x0001e2000810002f */
[----:B------:R-:W-:Y:S01]  /*4700*/  PRMT R0, RZ, 0x7610, R0 ;  /* 0x00007610ff007816 */ /* 0x000fe20000000000 */
[----:B-----5:R-:W-:Y:S02]  /*4710*/  IMAD.MOV.U32 R19, RZ, RZ, -0x1 ;  /* 0xffffffffff137424 */ /* 0x020fe400078e00ff */
[----:B------:R-:W-:Y:S01]  /*4720*/  IMAD.MOV.U32 R22, RZ, RZ, -0x1 ;  /* 0xffffffffff167424 */ /* 0x000fe200078e00ff */
[----:B--2---:R-:W-:-:S04]  /*4730*/  LEA R18, P0, R2, R18, 0x1 ;  /* 0x0000001202127211 */ /* 0x004fc800078008ff */
[----:B------:R-:W-:Y:S01]  /*4740*/  LEA.HI.X R17, R2, R17, R23, 0x1, P0 ;  /* 0x0000001102117211 */ /* 0x000fe200000f0c17 */
[----:B------:R-:W-:Y:S01]  /*4750*/  IMAD.MOV.U32 R2, RZ, RZ, -0x1 ;  /* 0xffffffffff027424 */ /* 0x000fe200078e00ff */
[----:B------:R-:W-:-:S04]  /*4760*/  ISETP.GE.U32.AND P0, PT, R18, UR4, PT ;  /* 0x0000000412007c0c */ /* 0x000fc8000bf06070 */
[----:B------:R-:W-:-:S13]  /*4770*/  ISETP.GE.U32.AND.EX P0, PT, R17, UR5, PT, P0 ;  /* 0x0000000511007c0c */ /* 0x000fda000bf06100 */
[----:B0-----:R-:W-:Y:S05]  /*4780*/  @P0 BRA `(.L_x_100) ;  /* 0x0000000400700947 */ /* 0x001fea0003800000 */
[----:B-1----:R-:W0:Y:S01]  /*4790*/  S2R R10, SR_CTAID.X ;  /* 0x00000000000a7919 */ /* 0x002e220000002500 */
[----:B---34-:R-:W1:Y:S01]  /*47a0*/  LDC.64 R8, c[0x0][0x628] ;  /* 0x00018a00ff087b82 */ /* 0x018e620000000a00 */
[----:B------:R-:W-:Y:S01]  /*47b0*/  ULDC UR4, c[0x0][0x150] ;  /* 0x0000540000047ab9 */ /* 0x000fe20000000800 */
[----:B------:R-:W-:Y:S01]  /*47c0*/  IMAD.MOV.U32 R6, RZ, RZ, R18 ;  /* 0x000000ffff067224 */ /* 0x000fe200078e0012 */
[----:B------:R-:W2:Y:S01]  /*47d0*/  S2R R20, SR_CTAID.Y ;  /* 0x0000000000147919 */ /* 0x000ea20000002600 */
[----:B------:R-:W-:-:S04]  /*47e0*/  IMAD.MOV.U32 R7, RZ, RZ, R17 ;  /* 0x000000ffff077224 */ /* 0x000fc800078e0011 */
[----:B------:R-:W3:Y:S08]  /*47f0*/  LDC R15, c[0x0][0x144] ;  /* 0x00005100ff0f7b82 */ /* 0x000ef00000000800 */
[----:B------:R-:W4:Y:S08]  /*4800*/  LDC R0, c[0x0][0x630] ;  /* 0x00018c00ff007b82 */ /* 0x000f300000000800 */
[----:B------:R-:W2:Y:S01]  /*4810*/  LDC.64 R12, c[0x0][0x620] ;  /* 0x00018800ff0c7b82 */ /* 0x000ea20000000a00 */
[----:B-1----:R-:W-:-:S04]  /*4820*/  ISETP.NE.U32.AND P0, PT, R8, RZ, PT ;  /* 0x000000ff0800720c */ /* 0x002fc80003f05070 */
[----:B------:R-:W-:Y:S02]  /*4830*/  ISETP.NE.AND.EX P0, PT, R9, RZ, PT, P0 ;  /* 0x000000ff0900720c */ /* 0x000fe40003f05300 */
[----:B0-----:R-:W-:-:S05]  /*4840*/  I2FP.F32.U32 R2, R10 ;  /* 0x0000000a00027245 */ /* 0x001fca0000201000 */
[----:B------:R-:W-:-:S04]  /*4850*/  FMUL R2, R2, UR4 ;  /* 0x0000000402027c20 */ /* 0x000fc80008400000 */
[----:B------:R0:W1:Y:S02]  /*4860*/  F2I.U32.TRUNC.NTZ R14, R2 ;  /* 0x00000002000e7305 */ /* 0x000064000020f000 */
[----:B---34-:R-:W-:Y:S05]  /*4870*/  @!P0 BRA `(.L_x_101) ;  /* 0x0000000000288947 */ /* 0x018fea0003800000 */
[----:B------:R-:W3:Y:S02]  /*4880*/  LDC R3, c[0x0][0x634] ;  /* 0x00018d00ff037b82 */ /* 0x000ee40000000800 */
[----:B---3--:R-:W-:-:S05]  /*4890*/  IADD3 R7, P0, R18, R3, RZ ;  /* 0x0000000312077210 */ /* 0x008fca0007f1e0ff */
[----:B------:R-:W-:-:S04]  /*48a0*/  IMAD.X R11, RZ, RZ, R17, P0 ;  /* 0x000000ffff0b7224 */ /* 0x000fc800000e0611 */
[----:B0-----:R-:W-:-:S04]  /*48b0*/  IMAD.WIDE.U32 R2, R11, R8, RZ ;  /* 0x000000080b027225 */ /* 0x001fc800078e00ff */
[----:B------:R-:W-:-:S04]  /*48c0*/  IMAD.WIDE.U32 R4, P0, R7, R9, R2 ;  /* 0x0000000907047225 */ /* 0x000fc80007800002 */
[----:B------:R-:W-:-:S04]  /*48d0*/  IMAD.WIDE.U32 R2, R7, R8, RZ ;  /* 0x0000000807027225 */ /* 0x000fc800078e00ff */
[----:B------:R-:W-:Y:S01]  /*48e0*/  IMAD.X R7, RZ, RZ, RZ, P0 ;  /* 0x000000ffff077224 */ /* 0x000fe200000e06ff */
[----:B------:R-:W-:Y:S01]  /*48f0*/  IADD3 RZ, P0, R3, R4, RZ ;  /* 0x0000000403ff7210 */ /* 0x000fe20007f1e0ff */
[----:B------:R-:W-:-:S04]  /*4900*/  IMAD.MOV.U32 R6, RZ, RZ, R5 ;  /* 0x000000ffff067224 */ /* 0x000fc800078e0005 */
[----:B------:R-:W-:-:S08]  /*4910*/  IMAD.WIDE.U32.X R6, R11, R9, R6, P0 ;  /* 0x000000090b067225 */ /* 0x000fd000000e0406 */
.L_x_101:
[----:B------:R-:W3:Y:S01]  /*4920*/  LDC.64 R26, c[0x0][0x640] ;  /* 0x00019000ff1a7b82 */ /* 0x000ee20000000a00 */
[-C--:B------:R-:W-:Y:S01]  /*4930*/  SHF.R.U64 R11, R6, R0.reuse, R7 ;  /* 0x00000000060b7219 */ /* 0x080fe20000001207 */
[----:B------:R-:W-:Y:S01]  /*4940*/  IMAD.MOV.U32 R19, RZ, RZ, R17 ;  /* 0x000000ffff137224 */ /* 0x000fe200078e0011 */
[----:B------:R-:W-:Y:S01]  /*4950*/  SHF.R.U32.HI R0, RZ, R0, R7 ;  /* 0x00000000ff007219 */ /* 0x000fe20000011607 */
[----:B-1----:R-:W-:Y:S01]  /*4960*/  IMAD.MOV R14, RZ, RZ, -R14 ;  /* 0x000000ffff0e7224 */ /* 0x002fe200078e0a0e */
[----:B------:R-:W-:Y:S01]  /*4970*/  IADD3 R5, P0, RZ, -R11, RZ ;  /* 0x8000000bff057210 */ /* 0x000fe20007f1e0ff */
[----:B------:R-:W-:Y:S01]  /*4980*/  ULDC UR4, c[0x0][0x154] ;  /* 0x0000550000047ab9 */ /* 0x000fe20000000800 */
[----:B------:R-:W-:Y:S01]  /*4990*/  IMAD.MOV.U32 R7, RZ, RZ, 0x1 ;  /* 0x00000001ff077424 */ /* 0x000fe200078e00ff */
[----:B------:R-:W1:Y:S01]  /*49a0*/  LDC R4, c[0x0][0x618] ;  /* 0x00018600ff047b82 */ /* 0x000e620000000800 */
[----:B------:R-:W-:Y:S02]  /*49b0*/  IMAD R22, R15, R14, R10 ;  /* 0x0000000e0f167224 */ /* 0x000fe400078e020a */
[----:B------:R-:W-:-:S04]  /*49c0*/  IMAD.X R3, RZ, RZ, ~R0, P0 ;  /* 0x000000ffff037224 */ /* 0x000fc800000e0e00 */
[-C--:B--2---:R-:W-:Y:S01]  /*49d0*/  IMAD R0, R3, R12.reuse, RZ ;  /* 0x0000000c03007224 */ /* 0x084fe200078e02ff */
[----:B------:R-:W2:Y:S01]  /*49e0*/  LDC R6, c[0x0][0x608] ;  /* 0x00018200ff067b82 */ /* 0x000ea20000000800 */
[----:B0-----:R-:W-:-:S04]  /*49f0*/  IMAD.WIDE.U32 R2, R5, R12, R18 ;  /* 0x0000000c05027225 */ /* 0x001fc800078e0012 */
[----:B------:R-:W-:Y:S01]  /*4a00*/  IMAD R5, R5, R13, R0 ;  /* 0x0000000d05057224 */ /* 0x000fe200078e0200 */
[----:B------:R-:W-:Y:S02]  /*4a10*/  I2FP.F32.U32 R0, R20 ;  /* 0x0000001400007245 */ /* 0x000fe40000201000 */
[----:B------:R-:W0:Y:S01]  /*4a20*/  LDC R24, c[0x0][0x658] ;  /* 0x00019600ff187b82 */ /* 0x000e220000000800 */
[----:B------:R-:W-:Y:S01]  /*4a30*/  IMAD.IADD R3, R3, 0x1, R5 ;  /* 0x0000000103037824 */ /* 0x000fe200078e0205 */
[----:B---3--:R-:W-:Y:S01]  /*4a40*/  ISETP.NE.U32.AND P0, PT, R26, RZ, PT ;  /* 0x000000ff1a00720c */ /* 0x008fe20003f05070 */
[----:B------:R-:W-:Y:S01]  /*4a50*/  FMUL R0, R0, UR4 ;  /* 0x0000000400007c20 */ /* 0x000fe20008400000 */
[----:B------:R-:W-:Y:S02]  /*4a60*/  IMAD.MOV.U32 R5, RZ, RZ, -0x1 ;  /* 0xffffffffff057424 */ /* 0x000fe400078e00ff */
[----:B------:R-:W-:Y:S01]  /*4a70*/  ISETP.NE.AND.EX P0, PT, R27, RZ, PT, P0 ;  /* 0x000000ff1b00720c */ /* 0x000fe20003f05300 */
[----:B------:R3:W4:Y:S01]  /*4a80*/  F2I.U32.TRUNC.NTZ R12, R0 ;  /* 0x00000000000c7305 */ /* 0x000722000020f000 */
[----:B------:R-:W3:Y:S01]  /*4a90*/  LDC R15, c[0x0][0x148] ;  /* 0x00005200ff0f7b82 */ /* 0x000ee20000000800 */
[----:B-1----:R-:W-:-:S02]  /*4aa0*/  SHF.R.U64 R10, R2, R4, R3 ;  /* 0x00000004020a7219 */ /* 0x002fc40000001203 */
[----:B------:R-:W-:-:S05]  /*4ab0*/  SHF.R.U32.HI R3, RZ, R4, R3 ;  /* 0x00000004ff037219 */ /* 0x000fca0000011603 */
[----:B------:R-:W1:Y:S01]  /*4ac0*/  LDC R14, c[0x0][0x600] ;  /* 0x00018000ff0e7b82 */ /* 0x000e620000000800 */
[-CC-:B--2---:R-:W-:Y:S02]  /*4ad0*/  SHF.R.U64 R8, R10, R6.reuse, R3.reuse ;  /* 0x000000060a087219 */ /* 0x184fe40000001203 */
[----:B------:R-:W-:-:S05]  /*4ae0*/  SHF.R.U32.HI R3, RZ, R6, R3 ;  /* 0x00000006ff037219 */ /* 0x000fca0000011603 */
[----:B------:R-:W2:Y:S01]  /*4af0*/  LDC R21, c[0x0][0x648] ;  /* 0x00019200ff157b82 */ /* 0x000ea20000000800 */
[-CC-:B0-----:R-:W-:Y:S02]  /*4b00*/  SHF.R.U64 R13, R8, R24.reuse, R3.reuse ;  /* 0x00000018080d7219 */ /* 0x181fe40000001203 */
[-C--:B------:R-:W-:Y:S02]  /*4b10*/  SHF.L.U32 R5, R5, R24.reuse, RZ ;  /* 0x0000001805057219 */ /* 0x080fe400000006ff */
[-C--:B------:R-:W-:Y:S01]  /*4b20*/  SHF.R.U32.HI R3, RZ, R24.reuse, R3 ;  /* 0x00000018ff037219 */ /* 0x080fe20000011603 */
[----:B------:R-:W-:Y:S01]  /*4b30*/  IMAD.MOV.U32 R2, RZ, RZ, R13 ;  /* 0x000000ffff027224 */ /* 0x000fe200078e000d */
[----:B------:R-:W-:Y:S01]  /*4b40*/  SHF.L.U32 R24, R7, R24, RZ ;  /* 0x0000001807187219 */ /* 0x000fe200000006ff */
[----:B------:R-:W0:Y:S01]  /*4b50*/  LDC R25, c[0x0][0x638] ;  /* 0x00018e00ff197b82 */ /* 0x000e220000000800 */
[----:B------:R-:W-:-:S07]  /*4b60*/  LOP3.LUT R19, RZ, R5, RZ, 0x33, !PT ;  /* 0x00000005ff137212 */ /* 0x000fce00078e33ff */
[----:B------:R-:W0:Y:S01]  /*4b70*/  LDC R28, c[0x0][0x610] ;  /* 0x00018400ff1c7b82 */ /* 0x000e220000000800 */
[----:B----4-:R-:W-:Y:S05]  /*4b80*/  @!P0 BRA `(.L_x_102) ;  /* 0x0000000000288947 */ /* 0x010fea0003800000 */
[----:B---3--:R-:W3:Y:S02]  /*4b90*/  LDC R0, c[0x0][0x64c] ;  /* 0x00019300ff007b82 */ /* 0x008ee40000000800 */
[----:B---3--:R-:W-:-:S05]  /*4ba0*/  IADD3 R7, P0, R13, R0, RZ ;  /* 0x000000000d077210 */ /* 0x008fca0007f1e0ff */
        /* <DEDUP_REMOVED lines=8> */
.L_x_102:
[----:B------:R-:W4:Y:S01]  /*4c30*/  LDC R4, c[0x0][0x65c] ;  /* 0x00019700ff047b82 */ /* 0x000f220000000800 */
[----:B--23--:R-:W-:Y:S01]  /*4c40*/  SHF.R.U64 R0, R2, R21, R3 ;  /* 0x0000001502007219 */ /* 0x00cfe20000001203 */
[----:B-1----:R-:W-:Y:S01]  /*4c50*/  VIADD R3, R14, 0xffffffff ;  /* 0xffffffff0e037836 */ /* 0x002fe20000000000 */
[----:B------:R-:W-:Y:S01]  /*4c60*/  LOP3.LUT R19, R8, R19, RZ, 0xc0, !PT ;  /* 0x0000001308137212 */ /* 0x000fe200078ec0ff */
[----:B------:R-:W-:Y:S02]  /*4c70*/  IMAD.MOV R12, RZ, RZ, -R12 ;  /* 0x000000ffff0c7224 */ /* 0x000fe400078e0a0c */
[----:B------:R-:W-:Y:S01]  /*4c80*/  IMAD.MOV R2, RZ, RZ, -R0 ;  /* 0x000000ffff027224 */ /* 0x000fe200078e0a00 */
[----:B------:R-:W-:Y:S01]  /*4c90*/  LOP3.LUT R3, R10, R3, RZ, 0xc0, !PT ;  /* 0x000000030a037212 */ /* 0x000fe200078ec0ff */
[----:B------:R-:W-:Y:S02]  /*4ca0*/  IMAD R19, R24, R0, R19 ;  /* 0x0000000018137224 */ /* 0x000fe400078e0213 */
[----:B0-----:R-:W-:-:S04]  /*4cb0*/  IMAD R0, R2, R25, R13 ;  /* 0x0000001902007224 */ /* 0x001fc800078e020d */
[----:B------:R-:W-:Y:S01]  /*4cc0*/  IMAD R2, R0, R14, R3 ;  /* 0x0000000e00027224 */ /* 0x000fe200078e0203 */
[----:B----4-:R-:W-:Y:S01]  /*4cd0*/  ISETP.NE.AND P0, PT, R4, 0x1, PT ;  /* 0x000000010400780c */ /* 0x010fe20003f05270 */
[----:B------:R-:W-:-:S05]  /*4ce0*/  IMAD.MOV.U32 R4, RZ, RZ, 0x1 ;  /* 0x00000001ff047424 */ /* 0x000fca00078e00ff */
[----:B------:R-:W-:-:S07]  /*4cf0*/  PRMT R0, R4, 0x7610, R0 ;  /* 0x0000761004007816 */ /* 0x000fce0000000000 */
[----:B------:R-:W-:-:S04]  /*4d00*/  @P0 IMAD R22, R15, R12, R20 ;  /* 0x0000000c0f160224 */ /* 0x000fc800078e0214 */
[----:B------:R-:W-:-:S05]  /*4d10*/  IMAD R19, R19, R28, R22 ;  /* 0x0000001c13137224 */ /* 0x000fca00078e0216 */
[----:B------:R-:W-:Y:S02]  /*4d20*/  SEL R22, R2, R19, !P0 ;  /* 0x0000001302167207 */ /* 0x000fe40004000000 */
[----:B------:R-:W-:Y:S01]  /*4d30*/  SEL R19, R19, R2, !P0 ;  /* 0x0000000213137207 */ /* 0x000fe20004000000 */
[----:B------:R-:W-:-:S07]  /*4d40*/  IMAD.MOV.U32 R2, RZ, RZ, R11 ;  /* 0x000000ffff027224 */ /* 0x000fce00078e000b */
.L_x_100:
[----:B------:R-:W-:Y:S02]  /*4d50*/  LOP3.LUT P0, RZ, R0, 0xff, RZ, 0xc0, !PT ;  /* 0x000000ff00ff7812 */ /* 0x000fe4000780c0ff */
[----:B------:R-:W-:-:S11]  /*4d60*/  LOP3.LUT R73, R73, 0x1, RZ, 0x3c, !PT ;  /* 0x0000000149497812 */ /* 0x000fd600078e3cff */
[----:B------:R-:W-:Y:S05]  /*4d70*/  @P0 BRA `(.L_x_103) ;  /* 0xffffffcc00300947 */ /* 0x000fea000383ffff */
[----:B------:R-:W-:Y:S05]  /*4d80*/  EXIT ;  /* 0x000000000000794d */ /* 0x000fea0003800000 */
.L_x_18:
[----:B------:R-:W-:-:S08]  /*4d90*/  ISETP.NE.AND P0, PT, R5, RZ, PT ;  /* 0x000000ff0500720c */ /* 0x000fd00003f05270 */
[----:B0-----:R-:W0:-:S00]  /*4da0*/  USETMAXREG.DEALLOC.CTAPOOL 0x28 ;  /* 0x00000028000079c8 */ /* 0x001e0000080e0500 */
[----:B------:R-:W-:Y:S05]  /*4db0*/  @P0 EXIT ;  /* 0x000000000000094d */ /* 0x000fea0003800000 */
[----:B0-----:R-:W-:Y:S01]  /*4dc0*/  LOP3.LUT P0, RZ, R8, 0xff, RZ, 0xc0, !PT ;  /* 0x000000ff08ff7812 */ /* 0x001fe2000780c0ff */
[----:B------:R-:W-:Y:S02]  /*4dd0*/  IMAD.MOV.U32 R0, RZ, RZ, 0x1 ;  /* 0x00000001ff007424 */ /* 0x000fe400078e00ff */
[----:B------:R-:W-:-:S10]  /*4de0*/  IMAD.MOV.U32 R6, RZ, RZ, RZ ;  /* 0x000000ffff067224 */ /* 0x000fd400078e00ff */
[----:B------:R-:W-:Y:S05]  /*4df0*/  @!P0 BRA `(.L_x_104) ;  /* 0x0000000c00788947 */ /* 0x000fea0003800000 */
[----:B------:R-:W0:Y:S01]  /*4e00*/  S2UR UR9, SR_CgaCtaId ;  /* 0x00000000000979c3 */ /* 0x000e220000008800 */
[----:B------:R-:W-:Y:S01]  /*4e10*/  UMOV UR10, 0x1 ;  /* 0x00000001000a7882 */ /* 0x000fe20000000000 */
[----:B------:R-:W-:Y:S01]  /*4e20*/  LOP3.LUT P0, RZ, R4, 0x1f, RZ, 0xc0, !PT ;  /* 0x0000001f04ff7812 */ /* 0x000fe2000780c0ff */
[----:B------:R-:W-:Y:S01]  /*4e30*/  ULDC UR5, c[0x0][0x658] ;  /* 0x0001960000057ab9 */ /* 0x000fe20000000800 */
[----:B------:R-:W-:Y:S01]  /*4e40*/  UMOV UR7, 0xffffffff ;  /* 0xffffffff00077882 */ /* 0x000fe20000000000 */
[----:B------:R-:W-:Y:S01]  /*4e50*/  BSSY B0, `(.L_x_104) ;  /* 0x00000d8000007945 */ /* 0x000fe20003800000 */
[----:B------:R-:W-:Y:S01]  /*4e60*/  USHF.L.U32 UR7, UR7, UR5, URZ ;  /* 0x0000000507077299 */ /* 0x000fe2000800063f */
[C---:B------:R-:W-:Y:S01]  /*4e70*/  ISETP.NE.AND P2, PT, R3.reuse, RZ, PT ;  /* 0x000000ff0300720c */ /* 0x040fe20003f45270 */
[----:B------:R-:W-:Y:S01]  /*4e80*/  IMAD.MOV.U32 R8, RZ, RZ, 0x1 ;  /* 0x00000001ff087424 */ /* 0x000fe200078e00ff */
[----:B------:R-:W-:Y:S01]  /*4e90*/  ISETP.NE.OR P0, PT, R3, RZ, !P0 ;  /* 0x000000ff0300720c */ /* 0x000fe20004705670 */
[----:B------:R-:W-:Y:S01]  /*4ea0*/  IMAD.MOV.U32 R0, RZ, RZ, 0x1 ;  /* 0x00000001ff007424 */ /* 0x000fe200078e00ff */
[----:B------:R-:W-:Y:S01]  /*4eb0*/  LOP3.LUT R7, R16, 0x2, RZ, 0xfc, !PT ;  /* 0x0000000210077812 */ /* 0x000fe200078efcff */
[----:B------:R-:W-:Y:S01]  /*4ec0*/  IMAD.MOV.U32 R6, RZ, RZ, RZ ;  /* 0x000000ffff067224 */ /* 0x000fe200078e00ff */
[----:B------:R-:W-:Y:S01]  /*4ed0*/  ULDC UR4, c[0x0][0x600] ;  /* 0x0001800000047ab9 */ /* 0x000fe20000000800 */
[----:B------:R-:W-:Y:S01]  /*4ee0*/  UMOV UR18, 0x5 ;  /* 0x0000000500127882 */ /* 0x000fe20000000000 */
[----:B------:R-:W-:-:S02]  /*4ef0*/  UIADD3 UR26, UR40, 0x1, URZ ;  /* 0x00000001281a7890 */ /* 0x000fc4000fffe03f */
[----:B------:R-:W-:Y:S02]  /*4f00*/  UIADD3 UR4, UR4, -0x1, URZ ;  /* 0xffffffff04047890 */ /* 0x000fe4000fffe03f */
[----:B------:R-:W-:Y:S02]  /*4f10*/  USHF.L.U32 UR5, UR10, UR5, URZ ;  /* 0x000000050a057299 */ /* 0x000fe4000800063f */
[----:B------:R-:W-:Y:S01]  /*4f20*/  ULOP3.LUT UR7, URZ, UR7, URZ, 0x33, !UPT ;  /* 0x000000073f077292 */ /* 0x000fe2000f8e333f */
[----:B------:R-:W-:Y:S01]  /*4f30*/  ULDC.64 UR24, c[0x0][0x198] ;  /* 0x0000660000187ab9 */ /* 0x000fe20000000a00 */
[----:B0-----:R-:W-:Y:S02]  /*4f40*/  ULOP3.LUT UR8, UR9, 0x1, URZ, 0xc0, !UPT ;  /* 0x0000000109087892 */ /* 0x001fe4000f8ec03f */
[----:B------:R-:W-:Y:S02]  /*4f50*/  USHF.R.U32.HI UR27, URZ, 0x1, UR9 ;  /* 0x000000013f1b7899 */ /* 0x000fe40008011609 */
[----:B------:R-:W-:-:S02]  /*4f60*/  USHF.L.U32 UR6, UR9, 0x5, URZ ;  /* 0x0000000509067899 */ /* 0x000fc4000800063f */
[----:B------:R-:W-:Y:S02]  /*4f70*/  USHF.L.U32 UR28, UR9, 0xa, URZ ;  /* 0x0000000a091c7899 */ /* 0x000fe4000800063f */
[----:B------:R-:W-:Y:S02]  /*4f80*/  ULOP3.LUT UR9, UR9, 0xfffffffe, URZ, 0xc0, !UPT ;  /* 0xfffffffe09097892 */ /* 0x000fe4000f8ec03f */
[----:B------:R-:W-:Y:S02]  /*4f90*/  UISETP.GT.U32.AND UP0, UPT, UR8, 0xffff, UPT ;  /* 0x0000ffff0800788c */ /* 0x000fe4000bf04070 */
[----:B------:R-:W-:Y:S02]  /*4fa0*/  USHF.L.U32 UR13, UR10, UR9, URZ ;  /* 0x000000090a0d7299 */ /* 0x000fe4000800063f */
[----:B------:R-:W-:Y:S02]  /*4fb0*/  ULOP3.LUT UR9, UR9, 0x1, URZ, 0xfc, !UPT ;  /* 0x0000000109097892 */ /* 0x000fe4000f8efc3f */
[----:B------:R-:W-:-:S02]  /*4fc0*/  USEL UR8, UR8, 0xffff, !UP0 ;  /* 0x0000ffff08087887 */ /* 0x000fc4000c000000 */
[----:B------:R-:W-:Y:S02]  /*4fd0*/  USHF.L.U32 UR9, UR10, UR9, URZ ;  /* 0x000000090a097299 */ /* 0x000fe4000800063f */
[----:B------:R-:W-:Y:S02]  /*4fe0*/  ULOP3.LUT UR8, UR8, 0xffff, URZ, 0xc0, !UPT ;  /* 0x0000ffff08087892 */ /* 0x000fe4000f8ec03f */
[----:B------:R-:W-:Y:S02]  /*4ff0*/  ULOP3.LUT UR6, UR6, 0x20, URZ, 0xc0, !UPT ;  /* 0x0000002006067892 */ /* 0x000fe4000f8ec03f */
[----:B------:R-:W-:Y:S02]  /*5000*/  ULOP3.LUT UR13, UR13, UR9, URZ, 0xfc, !UPT ;  /* 0x000000090d0d7292 */ /* 0x000fe4000f8efc3f */
[----:B------:R-:W-:-:S12]  /*5010*/  USHF.L.U32 UR18, UR18, UR8, URZ ;  /* 0x0000000812127299 */ /* 0x000fd8000800063f */
.L_x_116:
[----:B------:R-:W-:-:S03]  /*5020*/  UMOV UR8, 0xffffffff ;  /* 0xffffffff00087882 */ /* 0x000fc60000000000 */
[----:B------:R-:W-:Y:S05]  /*5030*/  BRA.DIV UR8, `(.L_x_105) ;  /* 0x0000001e085c7947 */ /* 0x000fea000b800000 */
[----:B------:R-:W-:-:S13]  /*5040*/  ELECT P6, URZ, PT ;  /* 0x00000000003f782f */ /* 0x000fda00038c0000 */
.L_x_153:
[----:B------:R-:W0:Y:S01]  /*5050*/  LDC R3, c[0x0][0x28c] ;  /* 0x0000a300ff037b82 */ /* 0x000e220000000800 */
[----:B------:R-:W-:Y:S01]  /*5060*/  BSSY B1, `(.L_x_106) ;  /* 0x000003e000017945 */ /* 0x000fe20003800000 */
[----:B0-----:R-:W-:-:S13]  /*5070*/  ISETP.LT.OR P6, PT, R3, 0x1, !P6 ;  /* 0x000000010300780c */ /* 0x001fda00077c1670 */
[----:B------:R-:W-:Y:S05]  /*5080*/  @P6 BRA `(.L_x_107) ;  /* 0x0000000000ec6947 */ /* 0x000fea0003800000 */
[----:B------:R-:W-:Y:S01]  /*5090*/  LEA R19, R19, UR27, 0x1 ;  /* 0x0000001b13137c11 */ /* 0x000fe2000f8e08ff */
[----:B------:R-:W-:Y:S01]  /*50a0*/  IMAD.MOV.U32 R12, RZ, RZ, RZ ;  /* 0x000000ffff0c7224 */ /* 0x000fe200078e00ff */
[----:B------:R-:W-:Y:S01]  /*50b0*/  LEA R22, R22, UR6, 0x6 ;  /* 0x0000000616167c11 */ /* 0x000fe2000f8e30ff */
[----:B------:R-:W-:Y:S02]  /*50c0*/  IMAD.U32 R13, RZ, RZ, UR26 ;  /* 0x0000001aff0d7e24 */ /* 0x000fe4000f8e00ff */
[----:B------:R-:W-:Y:S02]  /*50d0*/  IMAD.MOV.U32 R3, RZ, RZ, R0 ;  /* 0x000000ffff037224 */ /* 0x000fe400078e0000 */
[----:B------:R-:W-:Y:S02]  /*50e0*/  IMAD.MOV.U32 R4, RZ, RZ, R6 ;  /* 0x000000ffff047224 */ /* 0x000fe400078e0006 */
[----:B------:R-:W-:-:S07]  /*50f0*/  IMAD.SHL.U32 R19, R19, 0x20, RZ ;  /* 0x0000002013137824 */ /* 0x000fce00078e00ff */
.L_x_111:
[----:B------:R-:W0:Y:S01]  /*5100*/  S2R R10, SR_CgaCtaId ;  /* 0x00000000000a7919 */ /* 0x000e220000008800 */
[----:B------:R-:W-:Y:S01]  /*5110*/  MOV R5, 0x400 ;  /* 0x0000040000057802 */ /* 0x000fe20000000f00 */
[----:B------:R-:W1:Y:S03]  /*5120*/  @!P2 LDC R9, c[0x0][0x500] ;  /* 0x00014000ff09ab82 */ /* 0x000e660000000800 */
[----:B0-----:R-:W-:Y:S02]  /*5130*/  LEA R11, R10, R5, 0x18 ;  /* 0x000000050a0b7211 */ /* 0x001fe400078ec0ff */
[----:B------:R-:W-:-:S03]  /*5140*/  SHF.L.U32 R5, R3, 0x1f, RZ ;  /* 0x0000001f03057819 */ /* 0x000fc600000006ff */
[----:B------:R-:W-:-:S04]  /*5150*/  IMAD R10, R4, 0x8, R11 ;  /* 0x00000008040a7824 */ /* 0x000fc800078e020b */
[----:B------:R-:W0:Y:S02]  /*5160*/  SYNCS.PHASECHK.TRANS64.TRYWAIT P1, [R10+URZ+0xe0], R5 ;  /* 0x0000e0050a0075a7 */ /* 0x000e24000802017f */
[----:B01----:R-:W-:Y:S05]  /*5170*/  @!P1 BRA `(.L_x_108) ;  /* 0x0000001c002c9947 */ /* 0x003fea0003800000 */
.L_x_154:
[----:B0-----:R-:W-:Y:S01]  /*5180*/  PRMT R5, R7, 0x9910, RZ ;  /* 0x0000991007057816 */ /* 0x001fe200000000ff */
[----:B------:R0:W-:Y:S03]  /*5190*/  @!P2 SYNCS.ARRIVE.TRANS64 RZ, [R10+URZ], R9 ;  /* 0x000000090affa9a7 */ /* 0x0001e6000800003f */
[----:B------:R-:W-:-:S13]  /*51a0*/  ISETP.NE.AND P1, PT, R5, 0x2, PT ;  /* 0x000000020500780c */ /* 0x000fda0003f25270 */
[----:B0-----:R-:W-:Y:S05]  /*51b0*/  @P1 BRA `(.L_x_109) ;  /* 0x0000000000041947 */ /* 0x001fea0003800000 */
[----:B------:R-:W-:Y:S01]  /*51c0*/  BPT.TRAP 0x1 ;  /* 0x000000040000795c */ /* 0x000fe20000300000 */
.L_x_109:
[----:B------:R-:W-:Y:S05]  /*51d0*/  @P0 BRA `(.L_x_110) ;  /* 0x0000000000040947 */ /* 0x000fea0003800000 */
[----:B------:R-:W-:Y:S01]  /*51e0*/  BPT.TRAP 0x1 ;  /* 0x000000040000795c */ /* 0x000fe20000300000 */
.L_x_110:
[----:B------:R-:W-:Y:S01]  /*51f0*/  R2UR UR8, R4 ;  /* 0x00000000040872ca */ /* 0x000fe200000e0000 */
[----:B------:R-:W-:Y:S01]  /*5200*/  VIADD R13, R13, 0xffffffff ;  /* 0xffffffff0d0d7836 */ /* 0x000fe20000000000 */
[----:B------:R-:W-:Y:S01]  /*5210*/  R2UR UR15, R11 ;  /* 0x000000000b0f72ca */ /* 0x000fe200000e0000 */
[----:B------:R-:W-:Y:S01]  /*5220*/  UIADD3 UR14, UP0, UR24, 0xf0, URZ ;  /* 0x000000f0180e7890 */ /* 0x000fe2000ff1e03f */
[----:B------:R-:W-:Y:S01]  /*5230*/  R2UR UR22, R19 ;  /* 0x00000000131672ca */ /* 0x000fe200000e0000 */
[----:B------:R-:W-:Y:S01]  /*5240*/  UIADD3 UR30, UP1, UR24, 0x1f0, URZ ;  /* 0x000001f0181e7890 */ /* 0x000fe2000ff3e03f */
[----:B------:R-:W-:Y:S01]  /*5250*/  R2UR UR9, R10 ;  /* 0x000000000a0972ca */ /* 0x000fe200000e0000 */
[----:B------:R-:W-:Y:S01]  /*5260*/  UPRMT UR19, URZ, 0x5410, UR18 ;  /* 0x000054103f137896 */ /* 0x000fe20008000012 */
[----:B------:R-:W-:Y:S01]  /*5270*/  R2UR UR10, R12 ;  /* 0x000000000c0a72ca */ /* 0x000fe200000e0000 */
[----:B------:R-:W-:Y:S01]  /*5280*/  VIADD R4, R4, 0x1 ;  /* 0x0000000104047836 */ /* 0x000fe20000000000 */
[----:B------:R-:W-:Y:S01]  /*5290*/  R2UR UR12, R2 ;  /* 0x00000000020c72ca */ /* 0x000fe200000e0000 */
[----:B------:R-:W-:Y:S01]  /*52a0*/  UPRMT UR29, URZ, 0x5410, UR13 ;  /* 0x000054103f1d7896 */ /* 0x000fe2000800000d */
[----:B------:R-:W-:Y:S01]  /*52b0*/  R2UR UR23, R22 ;  /* 0x00000000161772ca */ /* 0x000fe200000e0000 */
[----:B------:R-:W-:Y:S01]  /*52c0*/  USHF.L.U32 UR8, UR8, 0xb, URZ ;  /* 0x0000000b08087899 */ /* 0x000fe2000800063f */
[----:B------:R-:W-:Y:S01]  /*52d0*/  ISETP.GT.AND P3, PT, R13, 0x1, PT ;  /* 0x000000010d00780c */ /* 0x000fe20003f64270 */
[----:B------:R-:W-:Y:S01]  /*52e0*/  UIADD3.X UR31, URZ, UR25, URZ, UP1, !UPT ;  /* 0x000000193f1f7290 */ /* 0x000fe20008ffe43f */
[----:B------:R-:W-:Y:S01]  /*52f0*/  ISETP.NE.AND P1, PT, R4, 0x1c, PT ;  /* 0x0000001c0400780c */ /* 0x000fe20003f25270 */
[----:B------:R-:W-:Y:S01]  /*5300*/  ULEA UR11, UR27, UR8, 0xa ;  /* 0x000000081b0b7291 */ /* 0x000fe2000f8e503f */
[----:B------:R-:W-:Y:S01]  /*5310*/  VIADD R12, R12, 0x20 ;  /* 0x000000200c0c7836 */ /* 0x000fe20000000000 */
[----:B------:R-:W-:Y:S01]  /*5320*/  ULOP3.LUT UR8, UR8, 0x400, UR28, 0xf8, !UPT ;  /* 0x0000040008087892 */ /* 0x000fe2000f8ef81c */
[----:B------:R-:W-:Y:S01]  /*5330*/  SEL R10, RZ, 0x1, P1 ;  /* 0x00000001ff0a7807 */ /* 0x000fe20000800000 */
[----:B------:R-:W-:Y:S01]  /*5340*/  ULEA UR11, UR11, UR15, 0x1 ;  /* 0x0000000f0b0b7291 */ /* 0x000fe2000f8e083f */
[----:B------:R-:W-:Y:S01]  /*5350*/  SEL R4, R4, RZ, P1 ;  /* 0x000000ff04047207 */ /* 0x000fe20000800000 */
[----:B------:R-:W-:Y:S01]  /*5360*/  ULEA UR8, UR8, UR15, 0x1 ;  /* 0x0000000f08087291 */ /* 0x000fe2000f8e083f */
[----:B------:R-:W-:Y:S01]  /*5370*/  LOP3.LUT R3, R3, R10, RZ, 0x3c, !PT ;  /* 0x0000000a03037212 */ /* 0x000fe200078e3cff */
[----:B------:R-:W-:-:S02]  /*5380*/  UIADD3 UR20, UR11, 0x300, URZ ;  /* 0x000003000b147890 */ /* 0x000fc4000fffe03f */
[----:B------:R-:W-:Y:S02]  /*5390*/  UIADD3.X UR15, URZ, UR25, URZ, UP0, !UPT ;  /* 0x000000193f0f7290 */ /* 0x000fe400087fe43f */
[----:B------:R-:W-:Y:S01]  /*53a0*/  UIADD3 UR21, UR8, 0x1c300, URZ ;  /* 0x0001c30008157890 */ /* 0x000fe2000fffe03f */
[----:B------:R-:W-:Y:S01]  /*53b0*/  UMOV UR16, 0x0 ;  /* 0x0000000000107882 */ /* 0x000fe20000000000 */
[----:B------:R-:W-:Y:S01]  /*53c0*/  UMOV UR17, 0x10000000 ;  /* 0x1000000000117882 */ /* 0x000fe20000000000 */
[----:B------:R-:W-:Y:S01]  /*53d0*/  UMOV UR11, UR22 ;  /* 0x00000016000b7c82 */ /* 0x000fe20008000000 */
[----:B------:R-:W-:-:S03]  /*53e0*/  UMOV UR8, UR20 ;  /* 0x0000001400087c82 */ /* 0x000fc60008000000 */
[----:B------:R0:W-:Y:S02]  /*53f0*/  UTMALDG.3D.MULTICAST [UR8], [UR14], UR19, desc[UR16] ;  /* 0x000010080e0073b4 */ /* 0x0001e40008011813 */
[----:B0-----:R-:W-:Y:S01]  /*5400*/  UMOV UR8, UR21 ;  /* 0x0000001500087c82 */ /* 0x001fe20008000000 */
[----:B------:R-:W-:Y:S02]  /*5410*/  UMOV UR11, UR23 ;  /* 0x00000017000b7c82 */ /* 0x000fe40008000000 */
[----:B------:R0:W-:Y:S02]  /*5420*/  UTMALDG.3D.MULTICAST [UR8], [UR30], UR29, desc[UR16] ;  /* 0x000010081e0073b4 */ /* 0x0001e4000801181d */
[----:B0-----:R-:W-:Y:S05]  /*5430*/  @P3 BRA `(.L_x_111) ;  /* 0xfffffffc00303947 */ /* 0x001fea000383ffff */
.L_x_107:
[----:B------:R-:W-:Y:S05]  /*5440*/  BSYNC B1 ;  /* 0x0000000000017941 */ /* 0x000fea0003800000 */
.L_x_106:
[----:B------:R-:W2:Y:S01]  /*5450*/  LDL.64 R10, [R1] ;  /* 0x00000000010a7983 */ /* 0x000ea20000100a00 */
[----:B------:R-:W-:Y:S01]  /*5460*/  LOP3.LUT P4, RZ, R8, 0xff, RZ, 0xc0, !PT ;  /* 0x000000ff08ff7812 */ /* 0x000fe2000788c0ff */
[----:B------:R-:W-:Y:S01]  /*5470*/  VIADD R9, R6, UR40 ;  /* 0x0000002806097c36 */ /* 0x000fe20008000000 */
[----:B------:R-:W-:Y:S01]  /*5480*/  ULDC.64 UR8, c[0x0][0x650] ;  /* 0x0001940000087ab9 */ /* 0x000fe20000000a00 */
[----:B------:R-:W-:Y:S01]  /*5490*/  IMAD.U32 R4, RZ, RZ, UR40 ;  /* 0x00000028ff047e24 */ /* 0x000fe2000f8e00ff */
[----:B------:R-:W-:Y:S01]  /*54a0*/  UISETP.GE.U32.AND UP0, UPT, UR40, 0x1c, UPT ;  /* 0x0000001c2800788c */ /* 0x000fe2000bf06070 */
[----:B------:R-:W-:Y:S01]  /*54b0*/  BSSY B1, `(.L_x_112) ;  /* 0x000006f000017945 */ /* 0x000fe20003800000 */
[----:B------:R-:W-:Y:S01]  /*54c0*/  ISETP.GT.U32.AND P1, PT, R9, 0x1b, PT ;  /* 0x0000001b0900780c */ /* 0x000fe20003f24070 */
[----:B------:R-:W-:Y:S01]  /*54d0*/  IMAD.MOV.U32 R19, RZ, RZ, -0x1 ;  /* 0xffffffffff137424 */ /* 0x000fe200078e00ff */
[----:B------:R-:W-:Y:S01]  /*54e0*/  PRMT R8, RZ, 0x7610, R8 ;  /* 0x00007610ff087816 */ /* 0x000fe20000000008 */
[----:B------:R-:W-:Y:S01]  /*54f0*/  IMAD.MOV.U32 R22, RZ, RZ, -0x1 ;  /* 0xffffffffff167424 */ /* 0x000fe200078e00ff */
[----:B------:R-:W-:-:S02]  /*5500*/  ISETP.LT.U32.AND P1, PT, R4, 0x1c, P1 ;  /* 0x0000001c0400780c */ /* 0x000fc40000f21070 */
[----:B------:R-:W-:Y:S01]  /*5510*/  PLOP3.LUT P3, PT, PT, PT, UP0, 0x80, 0x0 ;  /* 0x000000000000781c */ /* 0x000fe20003f6f008 */
[----:B------:R-:W0:Y:S01]  /*5520*/  @P4 S2R R3, SR_CgaCtaId ;  /* 0x0000000000034919 */ /* 0x000e220000008800 */
[----:B------:R-:W-:Y:S02]  /*5530*/  @P4 MOV R2, 0x400 ;  /* 0x0000040000024802 */ /* 0x000fe40000000f00 */
[----:B------:R-:W-:-:S04]  /*5540*/  SEL R5, RZ, 0x1, !P1 ;  /* 0x00000001ff057807 */ /* 0x000fc80004800000 */
[----:B------:R-:W-:Y:S02]  /*5550*/  LOP3.LUT R0, R0, R5, RZ, 0x3c, !PT ;  /* 0x0000000500007212 */ /* 0x000fe400078e3cff */
[----:B0-----:R-:W-:-:S04]  /*5560*/  @P4 LEA R2, R3, R2, 0x18 ;  /* 0x0000000203024211 */ /* 0x001fc800078ec0ff */
[----:B------:R0:W-:Y:S02]  /*5570*/  @P4 SYNCS.ARRIVE.TRANS64.A1T0 RZ, [R2+URZ+0x1f8], RZ ;  /* 0x0001f8ff02ff49a7 */ /* 0x0001e4000810003f */
[----:B0-----:R-:W-:-:S05]  /*5580*/  SHF.R.U32.HI R2, RZ, 0x2, R9 ;  /* 0x00000002ff027819 */ /* 0x001fca0000011609 */
[----:B------:R-:W-:-:S04]  /*5590*/  IMAD.WIDE.U32 R2, R2, 0x24924925, RZ ;  /* 0x2492492502027825 */ /* 0x000fc800078e00ff */
[----:B------:R-:W-:Y:S01]  /*55a0*/  IMAD R6, R3, -0x1c, R9 ;  /* 0xffffffe403067824 */ /* 0x000fe200078e0209 */
[--C-:B------:R-:W-:Y:S01]  /*55b0*/  @P3 LOP3.LUT R0, R0, 0x1, R3.reuse, 0x78, !PT ;  /* 0x0000000100003812 */ /* 0x100fe200078e7803 */
[----:B------:R-:W-:Y:S01]  /*55c0*/  IMAD.MOV.U32 R2, RZ, RZ, -0x1 ;  /* 0xffffffffff027424 */ /* 0x000fe200078e00ff */
[----:B------:R-:W-:Y:S02]  /*55d0*/  PRMT R3, RZ, 0x7610, R3 ;  /* 0x00007610ff037816 */ /* 0x000fe40000000003 */
[----:B--2---:R-:W-:-:S04]  /*55e0*/  IADD3 R18, P4, R18, R10, RZ ;  /* 0x0000000a12127210 */ /* 0x004fc80007f9e0ff */
[----:B------:R-:W-:Y:S01]  /*55f0*/  ISETP.GE.U32.AND P1, PT, R18, UR8, PT ;  /* 0x0000000812007c0c */ /* 0x000fe2000bf26070 */
[----:B------:R-:W-:-:S05]  /*5600*/  IMAD.X R17, R17, 0x1, R23, P4 ;  /* 0x0000000111117824 */ /* 0x000fca00020e0617 */
[----:B------:R-:W-:-:S13]  /*5610*/  ISETP.GE.U32.AND.EX P1, PT, R17, UR9, PT, P1 ;  /* 0x0000000911007c0c */ /* 0x000fda000bf26110 */
[----:B------:R-:W-:Y:S05]  /*5620*/  @P1 BRA `(.L_x_113) ;  /* 0x00000004005c1947 */ /* 0x000fea0003800000 */
[----:B------:R-:W0:Y:S01]  /*5630*/  S2R R11, SR_CTAID.X ;  /* 0x00000000000b7919 */ /* 0x000e220000002500 */
[----:B------:R-:W-:Y:S01]  /*5640*/  ULDC.64 UR8, c[0x0][0x628] ;  /* 0x00018a0000087ab9 */ /* 0x000fe20000000a00 */
[----:B------:R-:W1:Y:S01]  /*5650*/  LDC R12, c[0x0][0x144] ;  /* 0x00005100ff0c7b82 */ /* 0x000e620000000800 */
[----:B------:R-:W-:Y:S01]  /*5660*/  ISETP.NE.U32.AND P1, PT, RZ, UR8, PT ;  /* 0x00000008ff007c0c */ /* 0x000fe2000bf25070 */
[----:B------:R-:W2:Y:S01]  /*5670*/  S2R R9, SR_CTAID.Y ;  /* 0x0000000000097919 */ /* 0x000ea20000002600 */
[----:B------:R-:W-:Y:S01]  /*5680*/  ULDC UR10, c[0x0][0x150] ;  /* 0x00005400000a7ab9 */ /* 0x000fe20000000800 */
[----:B------:R-:W-:Y:S01]  /*5690*/  ULDC UR11, c[0x0][0x630] ;  /* 0x00018c00000b7ab9 */ /* 0x000fe20000000800 */
[----:B------:R-:W-:Y:S01]  /*56a0*/  ISETP.NE.AND.EX P1, PT, RZ, UR9, PT, P1 ;  /* 0x00000009ff007c0c */ /* 0x000fe2000bf25310 */
[----:B------:R-:W-:Y:S01]  /*56b0*/  IMAD.MOV.U32 R2, RZ, RZ, R18 ;  /* 0x000000ffff027224 */ /* 0x000fe200078e0012 */
[----:B0-----:R-:W-:-:S05]  /*56c0*/  I2FP.F32.U32 R3, R11 ;  /* 0x0000000b00037245 */ /* 0x001fca0000201000 */
[----:B------:R-:W-:Y:S01]  /*56d0*/  FMUL R14, R3, UR10 ;  /* 0x0000000a030e7c20 */ /* 0x000fe20008400000 */
[----:B------:R-:W-:-:S05]  /*56e0*/  IMAD.MOV.U32 R3, RZ, RZ, R17 ;  /* 0x000000ffff037224 */ /* 0x000fca00078e0011 */
[----:B--2---:R-:W-:Y:S05]  /*56f0*/  @!P1 BRA `(.L_x_114) ;  /* 0x0000000000289947 */ /* 0x004fea0003800000 */
[----:B------:R-:W-:Y:S02]  /*5700*/  ULDC UR10, c[0x0][0x634] ;  /* 0x00018d00000a7ab9 */ /* 0x000fe40000000800 */
[----:B------:R-:W-:-:S05]  /*5710*/  IADD3 R3, P1, R18, UR10, RZ ;  /* 0x0000000a12037c10 */ /* 0x000fca000ff3e0ff */
[----:B------:R-:W-:-:S04]  /*5720*/  IMAD.X R13, RZ, RZ, R17, P1 ;  /* 0x000000ffff0d7224 */ /* 0x000fc800008e0611 */
[----:B------:R-:W-:-:S04]  /*5730*/  IMAD.WIDE.U32 R4, R13, UR8, RZ ;  /* 0x000000080d047c25 */ /* 0x000fc8000f8e00ff */
[----:B------:R-:W-:-:S04]  /*5740*/  IMAD.WIDE.U32 R4, P1, R3, UR9, R4 ;  /* 0x0000000903047c25 */ /* 0x000fc8000f820004 */
[----:B------:R-:W-:-:S04]  /*5750*/  IMAD.WIDE.U32 R2, R3, UR8, RZ ;  /* 0x0000000803027c25 */ /* 0x000fc8000f8e00ff */
[----:B------:R-:W-:Y:S01]  /*5760*/  IMAD.MOV.U32 R2, RZ, RZ, R5 ;  /* 0x000000ffff027224 */ /* 0x000fe200078e0005 */
[----:B------:R-:W-:Y:S01]  /*5770*/  IADD3 RZ, P3, R3, R4, RZ ;  /* 0x0000000403ff7210 */ /* 0x000fe20007f7e0ff */
[----:B------:R-:W-:-:S04]  /*5780*/  IMAD.X R3, RZ, RZ, RZ, P1 ;  /* 0x000000ffff037224 */ /* 0x000fc800008e06ff */
[----:B------:R-:W-:-:S08]  /*5790*/  IMAD.WIDE.U32.X R2, R13, UR9, R2, P3 ;  /* 0x000000090d027c25 */ /* 0x000fd000098e0402 */
.L_x_114:
[--C-:B------:R-:W-:Y:S01]  /*57a0*/  SHF.R.U64 R10, R2, UR11, R3.reuse ;  /* 0x0000000b020a7c19 */ /* 0x100fe20008001203 */
[----:B------:R-:W0:Y:S01]  /*57b0*/  F2I.U32.TRUNC.NTZ R14, R14 ;  /* 0x0000000e000e7305 */ /* 0x000e22000020f000 */
[----:B------:R-:W-:Y:S01]  /*57c0*/  SHF.R.U32.HI R2, RZ, UR11, R3 ;  /* 0x0000000bff027c19 */ /* 0x000fe20008011603 */
[----:B------:R-:W-:Y:S01]  /*57d0*/  ULDC.64 UR8, c[0x0][0x620] ;  /* 0x0001880000087ab9 */ /* 0x000fe20000000a00 */
[----:B------:R-:W-:Y:S01]  /*57e0*/  IADD3 R5, P1, RZ, -R10, RZ ;  /* 0x8000000aff057210 */ /* 0x000fe20007f3e0ff */
[----:B------:R-:W-:Y:S01]  /*57f0*/  IMAD.MOV.U32 R3, RZ, RZ, R17 ;  /* 0x000000ffff037224 */ /* 0x000fe200078e0011 */
[----:B------:R-:W-:-:S03]  /*5800*/  ULDC.64 UR10, c[0x0][0x640] ;  /* 0x00019000000a7ab9 */ /* 0x000fc60000000a00 */
[----:B------:R-:W-:Y:S01]  /*5810*/  IMAD.X R2, RZ, RZ, ~R2, P1 ;  /* 0x000000ffff027224 */ /* 0x000fe200008e0e02 */
[----:B------:R-:W-:-:S03]  /*5820*/  ISETP.NE.U32.AND P1, PT, RZ, UR10, PT ;  /* 0x0000000aff007c0c */ /* 0x000fc6000bf25070 */
[----:B------:R-:W-:Y:S01]  /*5830*/  IMAD R4, R2, UR8, RZ ;  /* 0x0000000802047c24 */ /* 0x000fe2000f8e02ff */
[----:B------:R-:W-:Y:S01]  /*5840*/  ISETP.NE.AND.EX P1, PT, RZ, UR11, PT, P1 ;  /* 0x0000000bff007c0c */ /* 0x000fe2000bf25310 */
[----:B------:R-:W-:-:S04]  /*5850*/  IMAD.MOV.U32 R2, RZ, RZ, R18 ;  /* 0x000000ffff027224 */ /* 0x000fc800078e0012 */
[----:B------:R-:W-:Y:S01]  /*5860*/  IMAD.WIDE.U32 R2, R5, UR8, R2 ;  /* 0x0000000805027c25 */ /* 0x000fe2000f8e0002 */
[----:B------:R-:W-:-:S03]  /*5870*/  ULDC UR8, c[0x0][0x618] ;  /* 0x0001860000087ab9 */ /* 0x000fc60000000800 */
[----:B------:R-:W-:Y:S01]  /*5880*/  IMAD R5, R5, UR9, R4 ;  /* 0x0000000905057c24 */ /* 0x000fe2000f8e0204 */
[----:B------:R-:W-:Y:S01]  /*5890*/  ULDC UR9, c[0x0][0x154] ;  /* 0x0000550000097ab9 */ /* 0x000fe20000000800 */
[----:B0-----:R-:W-:Y:S02]  /*58a0*/  IMAD.MOV R4, RZ, RZ, -R14 ;  /* 0x000000ffff047224 */ /* 0x001fe400078e0a0e */
[----:B------:R-:W0:Y:S01]  /*58b0*/  LDC R14, c[0x0][0x148] ;  /* 0x00005200ff0e7b82 */ /* 0x000e220000000800 */
[----:B------:R-:W-:Y:S02]  /*58c0*/  IMAD.IADD R3, R3, 0x1, R5 ;  /* 0x0000000103037824 */ /* 0x000fe400078e0205 */
[----:B-1----:R-:W-:Y:S01]  /*58d0*/  IMAD R11, R12, R4, R11 ;  /* 0x000000040c0b7224 */ /* 0x002fe200078e020b */
[----:B------:R-:W-:Y:S02]  /*58e0*/  I2FP.F32.U32 R4, R9 ;  /* 0x0000000900047245 */ /* 0x000fe40000201000 */
[----:B------:R-:W-:-:S02]  /*58f0*/  SHF.R.U64 R12, R2, UR8, R3 ;  /* 0x00000008020c7c19 */ /* 0x000fc40008001203 */
[----:B------:R-:W-:Y:S01]  /*5900*/  SHF.R.U32.HI R3, RZ, UR8, R3 ;  /* 0x00000008ff037c19 */ /* 0x000fe20008011603 */
[----:B------:R-:W-:Y:S01]  /*5910*/  FMUL R4, R4, UR9 ;  /* 0x0000000904047c20 */ /* 0x000fe20008400000 */
[----:B------:R-:W-:Y:S02]  /*5920*/  ULDC UR8, c[0x0][0x608] ;  /* 0x0001820000087ab9 */ /* 0x000fe40000000800 */
[--C-:B------:R-:W-:Y:S01]  /*5930*/  SHF.R.U64 R15, R12, UR8, R3.reuse ;  /* 0x000000080c0f7c19 */ /* 0x100fe20008001203 */
[----:B------:R1:W2:Y:S01]  /*5940*/  F2I.U32.TRUNC.NTZ R20, R4 ;  /* 0x0000000400147305 */ /* 0x0002a2000020f000 */
[----:B------:R-:W-:Y:S01]  /*5950*/  SHF.R.U32.HI R2, RZ, UR8, R3 ;  /* 0x00000008ff027c19 */ /* 0x000fe20008011603 */
[----:B------:R-:W-:-:S03]  /*5960*/  ULDC UR8, c[0x0][0x658] ;  /* 0x0001960000087ab9 */ /* 0x000fc60000000800 */
[--C-:B------:R-:W-:Y:S02]  /*5970*/  SHF.R.U64 R13, R15, UR8, R2.reuse ;  /* 0x000000080f0d7c19 */ /* 0x100fe40008001202 */
[----:B------:R-:W-:-:S03]  /*5980*/  SHF.R.U32.HI R19, RZ, UR8, R2 ;  /* 0x00000008ff137c19 */ /* 0x000fc60008011602 */
[----:B------:R-:W-:Y:S02]  /*5990*/  IMAD.MOV.U32 R2, RZ, RZ, R13 ;  /* 0x000000ffff027224 */ /* 0x000fe400078e000d */
[----:B------:R-:W-:Y:S01]  /*59a0*/  IMAD.MOV.U32 R3, RZ, RZ, R19 ;  /* 0x000000ffff037224 */ /* 0x000fe200078e0013 */
[----:B-1----:R-:W-:Y:S06]  /*59b0*/  @!P1 BRA `(.L_x_115) ;  /* 0x0000000000289947 */ /* 0x002fec0003800000 */
        /* <DEDUP_REMOVED lines=10> */
.L_x_115:
[----:B------:R-:W1:Y:S01]  /*5a60*/  LDC R4, c[0x0][0x65c] ;  /* 0x00019700ff047b82 */ /* 0x000e620000000800 */
[----:B------:R-:W-:Y:S01]  /*5a70*/  ULDC UR8, c[0x0][0x648] ;  /* 0x0001920000087ab9 */ /* 0x000fe20000000800 */
[----:B------:R-:W-:Y:S01]  /*5a80*/  LOP3.LUT R15, R15, UR7, RZ, 0xc0, !PT ;  /* 0x000000070f0f7c12 */ /* 0x000fe2000f8ec0ff */
[----:B--2---:R-:W-:Y:S01]  /*5a90*/  IMAD.MOV R20, RZ, RZ, -R20 ;  /* 0x000000ffff147224 */ /* 0x004fe200078e0a14 */
[----:B------:R-:W-:Y:S01]  /*5aa0*/  SHF.R.U64 R2, R2, UR8, R3 ;  /* 0x0000000802027c19 */ /* 0x000fe20008001203 */
[----:B------:R-:W-:Y:S01]  /*5ab0*/  ULDC UR8, c[0x0][0x638] ;  /* 0x00018e0000087ab9 */ /* 0x000fe20000000800 */
[----:B------:R-:W-:Y:S01]  /*5ac0*/  LOP3.LUT R12, R12, UR4, RZ, 0xc0, !PT ;  /* 0x000000040c0c7c12 */ /* 0x000fe2000f8ec0ff */
[----:B------:R-:W-:Y:S01]  /*5ad0*/  ULDC UR9, c[0x0][0x610] ;  /* 0x0001840000097ab9 */ /* 0x000fe20000000800 */
[----:B------:R-:W-:Y:S01]  /*5ae0*/  IMAD.MOV.U32 R3, RZ, RZ, 0x1 ;  /* 0x00000001ff037424 */ /* 0x000fe200078e00ff */
[----:B-1----:R-:W-:Y:S01]  /*5af0*/  ISETP.NE.AND P1, PT, R4, 0x1, PT ;  /* 0x000000010400780c */ /* 0x002fe20003f25270 */
[----:B------:R-:W-:-:S02]  /*5b00*/  IMAD.MOV R4, RZ, RZ, -R2 ;  /* 0x000000ffff047224 */ /* 0x000fc400078e0a02 */
[----:B------:R-:W-:Y:S02]  /*5b10*/  IMAD R2, R2, UR5, R15 ;  /* 0x0000000502027c24 */ /* 0x000fe4000f8e020f */
[----:B------:R-:W-:Y:S01]  /*5b20*/  IMAD R13, R4, UR8, R13 ;  /* 0x00000008040d7c24 */ /* 0x000fe2000f8e020d */
[----:B------:R-:W-:-:S07]  /*5b30*/  ULDC UR8, c[0x0][0x600] ;  /* 0x0001800000087ab9 */ /* 0x000fce0000000800 */
[----:B0-----:R-:W-:-:S04]  /*5b40*/  @P1 IMAD R11, R14, R20, R9 ;  /* 0x000000140e0b1224 */ /* 0x001fc800078e0209 */
[----:B------:R-:W-:Y:S02]  /*5b50*/  IMAD R11, R2, UR9, R11 ;  /* 0x00000009020b7c24 */ /* 0x000fe4000f8e020b */
[----:B------:R-:W-:-:S05]  /*5b60*/  IMAD R2, R13, UR8, R12 ;  /* 0x000000080d027c24 */ /* 0x000fca000f8e020c */
[----:B------:R-:W-:Y:S02]  /*5b70*/  SEL R22, R2, R11, !P1 ;  /* 0x0000000b02167207 */ /* 0x000fe40004800000 */
[----:B------:R-:W-:Y:S01]  /*5b80*/  SEL R19, R11, R2, !P1 ;  /* 0x000000020b137207 */ /* 0x000fe20004800000 */
[----:B------:R-:W-:-:S07]  /*5b90*/  IMAD.MOV.U32 R2, RZ, RZ, R10 ;  /* 0x000000ffff027224 */ /* 0x000fce00078e000a */
.L_x_113:
[----:B------:R-:W-:Y:S05]  /*5ba0*/  BSYNC B1 ;  /* 0x0000000000017941 */ /* 0x000fea0003800000 */
.L_x_112:
[----:B------:R-:W-:-:S13]  /*5bb0*/  LOP3.LUT P1, RZ, R3, 0xff, RZ, 0xc0, !PT ;  /* 0x000000ff03ff7812 */ /* 0x000fda000782c0ff */
[----:B------:R-:W-:Y:S05]  /*5bc0*/  @P1 BRA `(.L_x_116) ;  /* 0xfffffff400141947 */ /* 0x000fea000383ffff */
[----:B------:R-:W-:Y:S05]  /*5bd0*/  BSYNC B0 ;  /* 0x0000000000007941 */ /* 0x000fea0003800000 */
.L_x_104:
[----:B------:R-:W-:-:S03]  /*5be0*/  UMOV UR8, 0xffffffff ;  /* 0xffffffff00087882 */ /* 0x000fc60000000000 */
[----:B------:R-:W-:Y:S05]  /*5bf0*/  BRA.DIV UR8, `(.L_x_117) ;  /* 0x0000001208a07947 */ /* 0x000fea000b800000 */
[----:B------:R-:W-:-:S13]  /*5c00*/  ELECT P6, URZ, PT ;  /* 0x00000000003f782f */ /* 0x000fda00038c0000 */
.L_x_157:
[----:B------:R-:W-:Y:S04]  /*5c10*/  BSSY B0, `(.L_x_118) ;  /* 0x0000103000007945 */ /* 0x000fe80003800000 */
[----:B------:R-:W-:Y:S05]  /*5c20*/  @!P6 BRA `(.L_x_119) ;  /* 0x000000100004e947 */ /* 0x000fea0003800000 */
[----:B------:R-:W-:-:S04]  /*5c30*/  LOP3.LUT R16, R16, 0x2, RZ, 0xfc, !PT ;  /* 0x0000000210107812 */ /* 0x000fc800078efcff */
[----:B------:R-:W-:-:S13]  /*5c40*/  ISETP.NE.AND P0, PT, R16, 0x3, PT ;  /* 0x000000031000780c */ /* 0x000fda0003f05270 */
[----:B------:R-:W-:Y:S05]  /*5c50*/  @!P0 BRA `(.L_x_120) ;  /* 0x0000000000048947 */ /* 0x000fea0003800000 */
[----:B------:R-:W-:Y:S01]  /*5c60*/  BPT.TRAP 0x1 ;  /* 0x000000040000795c */ /* 0x000fe20000300000 */
.L_x_120:
[----:B------:R-:W0:Y:S01]  /*5c70*/  S2R R3, SR_CgaCtaId ;  /* 0x0000000000037919 */ /* 0x000e220000008800 */
[----:B------:R-:W-:-:S04]  /*5c80*/  MOV R2, 0x400 ;  /* 0x0000040000027802 */ /* 0x000fc80000000f00 */
[----:B0-----:R-:W-:Y:S02]  /*5c90*/  LEA R3, R3, R2, 0x18 ;  /* 0x0000000203037211 */ /* 0x001fe400078ec0ff */
[----:B------:R-:W-:-:S03]  /*5ca0*/  SHF.L.U32 R2, R0, 0x1f, RZ ;  /* 0x0000001f00027819 */ /* 0x000fc600000006ff */
[----:B------:R-:W-:-:S04]  /*5cb0*/  VIADD R3, R3, 0xe0 ;  /* 0x000000e003037836 */ /* 0x000fc80000000000 */
[C---:B------:R-:W-:Y:S02]  /*5cc0*/  IMAD R7, R6.reuse, 0x8, R3 ;  /* 0x0000000806077824 */ /* 0x040fe400078e0203 */
[----:B------:R-:W-:Y:S02]  /*5cd0*/  VIADD R6, R6, 0x1 ;  /* 0x0000000106067836 */ /* 0x000fe40000000000 */
[----:B------:R-:W0:Y:S03]  /*5ce0*/  SYNCS.PHASECHK.TRANS64.TRYWAIT P0, [R7+URZ], R2 ;  /* 0x00000002070075a7 */ /* 0x000e26000800017f */
[----:B------:R-:W-:-:S04]  /*5cf0*/  ISETP.NE.AND P1, PT, R6, 0x1c, PT ;  /* 0x0000001c0600780c */ /* 0x000fc80003f25270 */
[----:B------:R-:W-:Y:S02]  /*5d00*/  SEL R5, RZ, 0x1, P1 ;  /* 0x00000001ff057807 */ /* 0x000fe40000800000 */
[----:B------:R-:W-:Y:S02]  /*5d10*/  SEL R6, R6, RZ, P1 ;  /* 0x000000ff06067207 */ /* 0x000fe40000800000 */
[----:B------:R-:W-:-:S03]  /*5d20*/  LOP3.LUT R5, R0, R5, RZ, 0x3c, !PT ;  /* 0x0000000500057212 */ /* 0x000fc600078e3cff */
[----:B------:R-:W-:Y:S01]  /*5d30*/  IMAD R9, R6, 0x8, R3 ;  /* 0x0000000806097824 */ /* 0x000fe200078e0203 */
[----:B------:R-:W-:Y:S01]  /*5d40*/  SHF.L.U32 R4, R5, 0x1f, RZ ;  /* 0x0000001f05047819 */ /* 0x000fe200000006ff */
[----:B0-----:R-:W-:Y:S06]  /*5d50*/  @!P0 BRA `(.L_x_121) ;  /* 0x0000001000688947 */ /* 0x001fec0003800000 */
.L_x_158:
[----:B------:R-:W1:Y:S01]  /*5d60*/  SYNCS.PHASECHK.TRANS64.TRYWAIT P0, [R9+URZ], R4 ;  /* 0x00000004090075a7 */ /* 0x000e62000800017f */
[----:B------:R-:W-:-:S05]  /*5d70*/  VIADD R0, R6, 0x1 ;  /* 0x0000000106007836 */ /* 0x000fca0000000000 */
[----:B------:R-:W-:-:S04]  /*5d80*/  ISETP.NE.AND P1, PT, R0, 0x1c, PT ;  /* 0x0000001c0000780c */ /* 0x000fc80003f25270 */
[----:B0-----:R-:W-:Y:S02]  /*5d90*/  SEL R2, RZ, 0x1, P1 ;  /* 0x00000001ff027807 */ /* 0x001fe40000800000 */
[----:B------:R-:W-:Y:S02]  /*5da0*/  SEL R0, R0, RZ, P1 ;  /* 0x000000ff00007207 */ /* 0x000fe40000800000 */
[----:B------:R-:W-:-:S03]  /*5db0*/  LOP3.LUT R7, R5, R2, RZ, 0x3c, !PT ;  /* 0x0000000205077212 */ /* 0x000fc600078e3cff */
[----:B------:R-:W-:Y:S01]  /*5dc0*/  IMAD R6, R0, 0x8, R3 ;  /* 0x0000000800067824 */ /* 0x000fe200078e0203 */
[----:B------:R-:W-:Y:S01]  /*5dd0*/  SHF.L.U32 R5, R7, 0x1f, RZ ;  /* 0x0000001f07057819 */ /* 0x000fe200000006ff */
[----:B-1----:R-:W-:Y:S06]  /*5de0*/  @!P0 BRA `(.L_x_122) ;  /* 0x0000001000588947 */ /* 0x002fec0003800000 */
.L_x_159:
[----:B------:R-:W1:Y:S01]  /*5df0*/  SYNCS.PHASECHK.TRANS64.TRYWAIT P0, [R6+URZ], R5 ;  /* 0x00000005060075a7 */ /* 0x000e62000800017f */
[----:B------:R-:W-:-:S05]  /*5e00*/  VIADD R0, R0, 0x1 ;  /* 0x0000000100007836 */ /* 0x000fca0000000000 */
[----:B------:R-:W-:-:S04]  /*5e10*/  ISETP.NE.AND P1, PT, R0, 0x1c, PT ;  /* 0x0000001c0000780c */ /* 0x000fc80003f25270 */
[----:B------:R-:W-:Y:S02]  /*5e20*/  SEL R2, RZ, 0x1, P1 ;  /* 0x00000001ff027807 */ /* 0x000fe40000800000 */
[----:B------:R-:W-:Y:S02]  /*5e30*/  SEL R0, R0, RZ, P1 ;  /* 0x000000ff00007207 */ /* 0x000fe40000800000 */
[----:B------:R-:W-:-:S03]  /*5e40*/  LOP3.LUT R7, R7, R2, RZ, 0x3c, !PT ;  /* 0x0000000207077212 */ /* 0x000fc600078e3cff */
[----:B0-----:R-:W-:Y:S01]  /*5e50*/  IMAD R9, R0, 0x8, R3 ;  /* 0x0000000800097824 */ /* 0x001fe200078e0203 */
[----:B------:R-:W-:Y:S01]  /*5e60*/  SHF.L.U32 R4, R7, 0x1f, RZ ;  /* 0x0000001f07047819 */ /* 0x000fe200000006ff */
[----:B-1----:R-:W-:Y:S06]  /*5e70*/  @!P0 BRA `(.L_x_123) ;  /* 0x0000001000488947 */ /* 0x002fec0003800000 */
.L_x_160:
        /* <DEDUP_REMOVED lines=9> */
.L_x_161:
        /* <DEDUP_REMOVED lines=9> */
.L_x_162:
        /* <DEDUP_REMOVED lines=9> */
.L_x_163:
        /* <DEDUP_REMOVED lines=9> */
.L_x_164:
        /* <DEDUP_REMOVED lines=9> */
.L_x_165:
        /* <DEDUP_REMOVED lines=9> */
.L_x_166:
        /* <DEDUP_REMOVED lines=9> */
.L_x_167:
        /* <DEDUP_REMOVED lines=9> */
.L_x_168:
        /* <DEDUP_REMOVED lines=9> */
.L_x_169:
        /* <DEDUP_REMOVED lines=9> */
.L_x_170:
        /* <DEDUP_REMOVED lines=9> */
.L_x_171:
        /* <DEDUP_REMOVED lines=9> */
.L_x_172:
        /* <DEDUP_REMOVED lines=9> */
.L_x_173:
        /* <DEDUP_REMOVED lines=9> */
.L_x_174:
        /* <DEDUP_REMOVED lines=9> */
.L_x_175:
        /* <DEDUP_REMOVED lines=9> */
.L_x_176:
        /* <DEDUP_REMOVED lines=9> */
.L_x_177:
        /* <DEDUP_REMOVED lines=9> */
.L_x_178:
        /* <DEDUP_REMOVED lines=9> */
.L_x_179:
        /* <DEDUP_REMOVED lines=9> */
.L_x_180:
        /* <DEDUP_REMOVED lines=9> */
.L_x_181:
        /* <DEDUP_REMOVED lines=9> */
.L_x_182:
        /* <DEDUP_REMOVED lines=9> */
.L_x_183:
[----:B------:R-:W1:Y:S01]  /*6b70*/  SYNCS.PHASECHK.TRANS64.TRYWAIT P0, [R6+URZ], R5 ;  /* 0x00000005060075a7 */ /* 0x000e62000800017f */
[----:B------:R-:W-:-:S05]  /*6b80*/  VIADD R0, R0, 0x1 ;  /* 0x0000000100007836 */ /* 0x000fca0000000000 */
[----:B------:R-:W-:-:S04]  /*6b90*/  ISETP.NE.AND P1, PT, R0, 0x1c, PT ;  /* 0x0000001c0000780c */ /* 0x000fc80003f25270 */
[----:B------:R-:W-:Y:S02]  /*6ba0*/  SEL R2, RZ, 0x1, P1 ;  /* 0x00000001ff027807 */ /* 0x000fe40000800000 */
[----:B------:R-:W-:Y:S02]  /*6bb0*/  SEL R0, R0, RZ, P1 ;  /* 0x000000ff00007207 */ /* 0x000fe40000800000 */
[----:B------:R-:W-:Y:S01]  /*6bc0*/  LOP3.LUT R2, R7, R2, RZ, 0x3c, !PT ;  /* 0x0000000207027212 */ /* 0x000fe200078e3cff */
[----:B-1----:R-:W-:Y:S06]  /*6bd0*/  @!P0 BRA `(.L_x_147) ;  /* 0x0000000800d08947 */ /* 0x002fec0003800000 */
.L_x_184:
[----:B------:R-:W-:Y:S01]  /*6be0*/  IMAD R3, R0, 0x8, R3 ;  /* 0x0000000800037824 */ /* 0x000fe200078e0203 */
[----:B------:R-:W-:-:S07]  /*6bf0*/  SHF.L.U32 R0, R2, 0x1f, RZ ;  /* 0x0000001f02007819 */ /* 0x000fce00000006ff */
.L_x_148:
[----:B--2---:R2:W3:Y:S02]  /*6c00*/  SYNCS.PHASECHK.TRANS64.TRYWAIT P0, [R3+URZ], R0 ;  /* 0x00000000030075a7 */ /* 0x0044e4000800017f */
[----:B---3--:R-:W-:Y:S05]  /*6c10*/  @!P0 NANOSLEEP.SYNCS 0x989680 ;  /* 0x009896800000895d */ /* 0x008fea0003900000 */
[----:B------:R-:W3:Y:S02]  /*6c20*/  @!P0 SYNCS.PHASECHK.TRANS64 P0, [R3+URZ], R0 ;  /* 0x00000000030085a7 */ /* 0x000ee4000800007f */
[----:B---3--:R-:W-:Y:S05]  /*6c30*/  @!P0 BRA `(.L_x_148) ;  /* 0xfffffffc00f08947 */ /* 0x008fea000383ffff */
.L_x_119:
[----:B------:R-:W-:Y:S05]  /*6c40*/  BSYNC B0 ;  /* 0x0000000000007941 */ /* 0x000fea0003800000 */
.L_x_118:
[----:B------:R-:W-:Y:S05]  /*6c50*/  EXIT ;  /* 0x000000000000794d */ /* 0x000fea0003800000 */
.L_x_20:
[----:B-1----:R1:W2:Y:S02]  /*6c60*/  SYNCS.PHASECHK.TRANS64.TRYWAIT P0, [R65+URZ], R0 ;  /* 0x00000000410075a7 */ /* 0x0022a4000800017f */
[----:B--2---:R-:W-:Y:S05]  /*6c70*/  @!P0 NANOSLEEP.SYNCS 0x989680 ;  /* 0x009896800000895d */ /* 0x004fea0003900000 */
[----:B------:R-:W2:Y:S02]  /*6c80*/  @!P0 SYNCS.PHASECHK.TRANS64 P0, [R65+URZ], R0 ;  /* 0x00000000410085a7 */ /* 0x000ea4000800007f */
[----:B--2---:R-:W-:Y:S05]  /*6c90*/  @!P0 BRA `(.L_x_20) ;  /* 0xfffffffc00f08947 */ /* 0x004fea000383ffff */
[----:B------:R-:W-:Y:S05]  /*6ca0*/  BRA `(.L_x_149) ;  /* 0xffffffac00787947 */ /* 0x000fea000383ffff */
.L_x_25:
[----:B--2---:R2:W3:Y:S02]  /*6cb0*/  SYNCS.PHASECHK.TRANS64.TRYWAIT P1, [R3+URZ], R0 ;  /* 0x00000000030075a7 */ /* 0x0044e4000802017f */
[----:B---3--:R-:W-:Y:S05]  /*6cc0*/  @!P1 NANOSLEEP.SYNCS 0x989680 ;  /* 0x009896800000995d */ /* 0x008fea0003900000 */
[----:B------:R-:W3:Y:S02]  /*6cd0*/  @!P1 SYNCS.PHASECHK.TRANS64 P1, [R3+URZ], R0 ;  /* 0x00000000030095a7 */ /* 0x000ee4000802007f */
[----:B---3--:R-:W-:Y:S05]  /*6ce0*/  @!P1 BRA `(.L_x_25) ;  /* 0xfffffffc00f09947 */ /* 0x008fea000383ffff */
[----:B------:R-:W-:Y:S05]  /*6cf0*/  BRA `(.L_x_24) ;  /* 0xffffffac00dc7947 */ /* 0x000fea000383ffff */
.L_x_30:
[----:B--2---:R-:W-:-:S04]  /*6d00*/  IMAD.U32 R5, RZ, RZ, UR4 ;  /* 0x00000004ff057e24 */ /* 0x004fc8000f8e00ff */
[----:B------:R2:W3:Y:S03]  /*6d10*/  SYNCS.PHASECHK.TRANS64.TRYWAIT P1, [R5+URZ], R4 ;  /* 0x00000004050075a7 */ /* 0x0004e6000802017f */
[----:B---3--:R-:W-:Y:S05]  /*6d20*/  @!P1 NANOSLEEP.SYNCS 0x989680 ;  /* 0x009896800000995d */ /* 0x008fea0003900000 */
[----:B------:R-:W3:Y:S02]  /*6d30*/  @!P1 SYNCS.PHASECHK.TRANS64 P1, [R5+URZ], R4 ;  /* 0x00000004050095a7 */ /* 0x000ee4000802007f */
[----:B---3--:R-:W-:Y:S05]  /*6d40*/  @!P1 BRA `(.L_x_30) ;  /* 0xfffffffc00ec9947 */ /* 0x008fea000383ffff */
[----:B------:R-:W-:Y:S05]  /*6d50*/  BRA `(.L_x_29) ;  /* 0xffffffb000547947 */ /* 0x000fea000383ffff */
.L_x_36:
[----:B-1----:R1:W2:Y:S02]  /*6d60*/  SYNCS.PHASECHK.TRANS64.TRYWAIT P0, [R65+URZ+0x10], R0 ;  /* 0x00001000410075a7 */ /* 0x0022a4000800017f */
[----:B--2---:R-:W-:Y:S05]  /*6d70*/  @!P0 NANOSLEEP.SYNCS 0x989680 ;  /* 0x009896800000895d */ /* 0x004fea0003900000 */
[----:B------:R-:W2:Y:S02]  /*6d80*/  @!P0 SYNCS.PHASECHK.TRANS64 P0, [R65+URZ+0x10], R0 ;  /* 0x00001000410085a7 */ /* 0x000ea4000800007f */
[----:B--2---:R-:W-:Y:S05]  /*6d90*/  @!P0 BRA `(.L_x_36) ;  /* 0xfffffffc00f08947 */ /* 0x004fea000383ffff */
[----:B------:R-:W-:Y:S05]  /*6da0*/  BRA `(.L_x_150) ;  /* 0xffffffb400607947 */ /* 0x000fea000383ffff */
.L_x_105:
[----:B------:R-:W-:Y:S01]  /*6db0*/  BSSY B1, `(.L_x_151) ;  /* 0x0000006000017945 */ /* 0x000fe20003800000 */
[----:B------:R-:W-:-:S07]  /*6dc0*/  IMAD.MOV.U32 R15, RZ, RZ, -0x1 ;  /* 0xffffffffff0f7424 */ /* 0x000fce00078e00ff */
[----:B-----5:R-:W-:Y:S05]  /*6dd0*/  WARPSYNC.COLLECTIVE R15, `(.L_x_152) ;  /* 0x000000000f0c7348 */ /* 0x020fea0003c00000 */
[----:B------:R-:W-:Y:S02]  /*6de0*/  ELECT P6, UR62, PT ;  /* 0x00000000003e782f */ /* 0x000fe400038c0000 */
[----:B------:R-:W-:Y:S01]  /*6df0*/  MOV R14, UR62 ;  /* 0x0000003e000e7c02 */ /* 0x000fe20008000f00 */
[----:B-----5:R-:W-:Y:S10]  /*6e00*/  ENDCOLLECTIVE ;  /* 0x000000000000791b */ /* 0x020ff40003800000 */
.L_x_152:
[----:B------:R-:W-:Y:S05]  /*6e10*/  BSYNC B1 ;  /* 0x0000000000017941 */ /* 0x000fea0003800000 */
.L_x_151:
[----:B------:R-:W-:Y:S05]  /*6e20*/  BRA `(.L_x_153) ;  /* 0xffffffe000887947 */ /* 0x000fea000383ffff */
.L_x_108:
[----:B0-----:R0:W1:Y:S02]  /*6e30*/  SYNCS.PHASECHK.TRANS64.TRYWAIT P1, [R10+URZ+0xe0], R5 ;  /* 0x0000e0050a0075a7 */ /* 0x001064000802017f */
[----:B-1----:R-:W-:Y:S05]  /*6e40*/  @!P1 NANOSLEEP.SYNCS 0x989680 ;  /* 0x009896800000995d */ /* 0x002fea0003900000 */
[----:B------:R-:W1:Y:S02]  /*6e50*/  @!P1 SYNCS.PHASECHK.TRANS64 P1, [R10+URZ+0xe0], R5 ;  /* 0x0000e0050a0095a7 */ /* 0x000e64000802007f */
[----:B-1----:R-:W-:Y:S05]  /*6e60*/  @!P1 BRA `(.L_x_108) ;  /* 0xfffffffc00f09947 */ /* 0x002fea000383ffff */
[----:B------:R-:W-:Y:S05]  /*6e70*/  BRA `(.L_x_154) ;  /* 0xffffffe000c07947 */ /* 0x000fea000383ffff */
.L_x_117:
[----:B------:R-:W-:Y:S01]  /*6e80*/  BSSY B0, `(.L_x_155) ;  /* 0x0000006000007945 */ /* 0x000fe20003800000 */
[----:B------:R-:W-:-:S07]  /*6e90*/  IMAD.MOV.U32 R15, RZ, RZ, -0x1 ;  /* 0xffffffffff0f7424 */ /* 0x000fce00078e00ff */
[----:B-----5:R-:W-:Y:S05]  /*6ea0*/  WARPSYNC.COLLECTIVE R15, `(.L_x_156) ;  /* 0x000000000f0c7348 */ /* 0x020fea0003c00000 */
[----:B------:R-:W-:Y:S02]  /*6eb0*/  ELECT P6, UR62, PT ;  /* 0x00000000003e782f */ /* 0x000fe400038c0000 */
[----:B------:R-:W-:Y:S01]  /*6ec0*/  MOV R14, UR62 ;  /* 0x0000003e000e7c02 */ /* 0x000fe20008000f00 */
[----:B-----5:R-:W-:Y:S10]  /*6ed0*/  ENDCOLLECTIVE ;  /* 0x000000000000791b */ /* 0x020ff40003800000 */
.L_x_156:
[----:B------:R-:W-:Y:S05]  /*6ee0*/  BSYNC B0 ;  /* 0x0000000000007941 */ /* 0x000fea0003800000 */
.L_x_155:
[----:B------:R-:W-:Y:S05]  /*6ef0*/  BRA `(.L_x_157) ;  /* 0xffffffec00447947 */ /* 0x000fea000383ffff */
.L_x_121:
[----:B0-----:R0:W1:Y:S02]  /*6f00*/  SYNCS.PHASECHK.TRANS64.TRYWAIT P0, [R7+URZ], R2 ;  /* 0x00000002070075a7 */ /* 0x001064000800017f */
[----:B-1----:R-:W-:Y:S05]  /*6f10*/  @!P0 NANOSLEEP.SYNCS 0x989680 ;  /* 0x009896800000895d */ /* 0x002fea0003900000 */
[----:B------:R-:W1:Y:S02]  /*6f20*/  @!P0 SYNCS.PHASECHK.TRANS64 P0, [R7+URZ], R2 ;  /* 0x00000002070085a7 */ /* 0x000e64000800007f */
[----:B-1----:R-:W-:Y:S05]  /*6f30*/  @!P0 BRA `(.L_x_121) ;  /* 0xfffffffc00f08947 */ /* 0x002fea000383ffff */
[----:B------:R-:W-:Y:S05]  /*6f40*/  BRA `(.L_x_158) ;  /* 0xffffffec00847947 */ /* 0x000fea000383ffff */
.L_x_122:
[----:B0-----:R0:W1:Y:S02]  /*6f50*/  SYNCS.PHASECHK.TRANS64.TRYWAIT P0, [R9+URZ], R4 ;  /* 0x00000004090075a7 */ /* 0x001064000800017f */
[----:B-1----:R-:W-:Y:S05]  /*6f60*/  @!P0 NANOSLEEP.SYNCS 0x989680 ;  /* 0x009896800000895d */ /* 0x002fea0003900000 */
[----:B------:R-:W1:Y:S02]  /*6f70*/  @!P0 SYNCS.PHASECHK.TRANS64 P0, [R9+URZ], R4 ;  /* 0x00000004090085a7 */ /* 0x000e64000800007f */
[----:B-1----:R-:W-:Y:S05]  /*6f80*/  @!P0 BRA `(.L_x_122) ;  /* 0xfffffffc00f08947 */ /* 0x002fea000383ffff */
[----:B------:R-:W-:Y:S05]  /*6f90*/  BRA `(.L_x_159) ;  /* 0xffffffec00947947 */ /* 0x000fea000383ffff */
.L_x_123:
[----:B0-----:R0:W1:Y:S02]  /*6fa0*/  SYNCS.PHASECHK.TRANS64.TRYWAIT P0, [R6+URZ], R5 ;  /* 0x00000005060075a7 */ /* 0x001064000800017f */
[----:B-1----:R-:W-:Y:S05]  /*6fb0*/  @!P0 NANOSLEEP.SYNCS 0x989680 ;  /* 0x009896800000895d */ /* 0x002fea0003900000 */
[----:B------:R-:W1:Y:S02]  /*6fc0*/  @!P0 SYNCS.PHASECHK.TRANS64 P0, [R6+URZ], R5 ;  /* 0x00000005060085a7 */ /* 0x000e64000800007f */
[----:B-1----:R-:W-:Y:S05]  /*6fd0*/  @!P0 BRA `(.L_x_123) ;  /* 0xfffffffc00f08947 */ /* 0x002fea000383ffff */
[----:B------:R-:W-:Y:S05]  /*6fe0*/  BRA `(.L_x_160) ;  /* 0xffffffec00a47947 */ /* 0x000fea000383ffff */
.L_x_124:
[----:B0-----:R0:W1:Y:S02]  /*6ff0*/  SYNCS.PHASECHK.TRANS64.TRYWAIT P0, [R9+URZ], R4 ;  /* 0x00000004090075a7 */ /* 0x001064000800017f */
[----:B-1----:R-:W-:Y:S05]  /*7000*/  @!P0 NANOSLEEP.SYNCS 0x989680 ;  /* 0x009896800000895d */ /* 0x002fea0003900000 */
[----:B------:R-:W1:Y:S02]  /*7010*/  @!P0 SYNCS.PHASECHK.TRANS64 P0, [R9+URZ], R4 ;  /* 0x00000004090085a7 */ /* 0x000e64000800007f */
[----:B-1----:R-:W-:Y:S05]  /*7020*/  @!P0 BRA `(.L_x_124) ;  /* 0xfffffffc00f08947 */ /* 0x002fea000383ffff */
[----:B------:R-:W-:Y:S05]  /*7030*/  BRA `(.L_x_161) ;  /* 0xffffffec00b47947 */ /* 0x000fea000383ffff */
.L_x_125:
[----:B0-----:R0:W1:Y:S02]  /*7040*/  SYNCS.PHASECHK.TRANS64.TRYWAIT P0, [R6+URZ], R5 ;  /* 0x00000005060075a7 */ /* 0x001064000800017f */
[----:B-1----:R-:W-:Y:S05]  /*7050*/  @!P0 NANOSLEEP.SYNCS 0x989680 ;  /* 0x009896800000895d */ /* 0x002fea0003900000 */
[----:B------:R-:W1:Y:S02]  /*7060*/  @!P0 SYNCS.PHASECHK.TRANS64 P0, [R6+URZ], R5 ;  /* 0x00000005060085a7 */ /* 0x000e64000800007f */
[----:B-1----:R-:W-:Y:S05]  /*7070*/  @!P0 BRA `(.L_x_125) ;  /* 0xfffffffc00f08947 */ /* 0x002fea000383ffff */
[----:B------:R-:W-:Y:S05]  /*7080*/  BRA `(.L_x_162) ;  /* 0xffffffec00c47947 */ /* 0x000fea000383ffff */
.L_x_126:
[----:B0-----:R0:W1:Y:S02]  /*7090*/  SYNCS.PHASECHK.TRANS64.TRYWAIT P0, [R9+URZ], R4 ;  /* 0x00000004090075a7 */ /* 0x001064000800017f */
[----:B-1----:R-:W-:Y:S05]  /*70a0*/  @!P0 NANOSLEEP.SYNCS 0x989680 ;  /* 0x009896800000895d */ /* 0x002fea0003900000 */
[----:B------:R-:W1:Y:S02]  /*70b0*/  @!P0 SYNCS.PHASECHK.TRANS64 P0, [R9+URZ], R4 ;  /* 0x00000004090085a7 */ /* 0x000e64000800007f */
[----:B-1----:R-:W-:Y:S05]  /*70c0*/  @!P0 BRA `(.L_x_126) ;  /* 0xfffffffc00f08947 */ /* 0x002fea000383ffff */
[----:B------:R-:W-:Y:S05]  /*70d0*/  BRA `(.L_x_163) ;  /* 0xffffffec00d47947 */ /* 0x000fea000383ffff */
.L_x_127:
[----:B0-----:R0:W1:Y:S02]  /*70e0*/  SYNCS.PHASECHK.TRANS64.TRYWAIT P0, [R6+URZ], R5 ;  /* 0x00000005060075a7 */ /* 0x001064000800017f */
[----:B-1----:R-:W-:Y:S05]  /*70f0*/  @!P0 NANOSLEEP.SYNCS 0x989680 ;  /* 0x009896800000895d */ /* 0x002fea0003900000 */
[----:B------:R-:W1:Y:S02]  /*7100*/  @!P0 SYNCS.PHASECHK.TRANS64 P0, [R6+URZ], R5 ;  /* 0x00000005060085a7 */ /* 0x000e64000800007f */
[----:B-1----:R-:W-:Y:S05]  /*7110*/  @!P0 BRA `(.L_x_127) ;  /* 0xfffffffc00f08947 */ /* 0x002fea000383ffff */
[----:B------:R-:W-:Y:S05]  /*7120*/  BRA `(.L_x_164) ;  /* 0xffffffec00e47947 */ /* 0x000fea000383ffff */
.L_x_128:
[----:B0-----:R0:W1:Y:S02]  /*7130*/  SYNCS.PHASECHK.TRANS64.TRYWAIT P0, [R9+URZ], R4 ;  /* 0x00000004090075a7 */ /* 0x001064000800017f */
[----:B-1----:R-:W-:Y:S05]  /*7140*/  @!P0 NANOSLEEP.SYNCS 0x989680 ;  /* 0x009896800000895d */ /* 0x002fea0003900000 */
[----:B------:R-:W1:Y:S02]  /*7150*/  @!P0 SYNCS.PHASECHK.TRANS64 P0, [R9+URZ], R4 ;  /* 0x00000004090085a7 */ /* 0x000e64000800007f */
[----:B-1----:R-:W-:Y:S05]  /*7160*/  @!P0 BRA `(.L_x_128) ;  /* 0xfffffffc00f08947 */ /* 0x002fea000383ffff */
[----:B------:R-:W-:Y:S05]  /*7170*/  BRA `(.L_x_165) ;  /* 0xffffffec00f47947 */ /* 0x000fea000383ffff */
.L_x_129:
[----:B0-----:R0:W1:Y:S02]  /*7180*/  SYNCS.PHASECHK.TRANS64.TRYWAIT P0, [R6+URZ], R5 ;  /* 0x00000005060075a7 */ /* 0x001064000800017f */
[----:B-1----:R-:W-:Y:S05]  /*7190*/  @!P0 NANOSLEEP.SYNCS 0x989680 ;  /* 0x009896800000895d */ /* 0x002fea0003900000 */
[----:B------:R-:W1:Y:S02]  /*71a0*/  @!P0 SYNCS.PHASECHK.TRANS64 P0, [R6+URZ], R5 ;  /* 0x00000005060085a7 */ /* 0x000e64000800007f */
[----:B-1----:R-:W-:Y:S05]  /*71b0*/  @!P0 BRA `(.L_x_129) ;  /* 0xfffffffc00f08947 */ /* 0x002fea000383ffff */
[----:B------:R-:W-:Y:S05]  /*71c0*/  BRA `(.L_x_166) ;  /* 0xfffffff000047947 */ /* 0x000fea000383ffff */
.L_x_130:
[----:B0-----:R0:W1:Y:S02]  /*71d0*/  SYNCS.PHASECHK.TRANS64.TRYWAIT P0, [R9+URZ], R4 ;  /* 0x00000004090075a7 */ /* 0x001064000800017f */
[----:B-1----:R-:W-:Y:S05]  /*71e0*/  @!P0 NANOSLEEP.SYNCS 0x989680 ;  /* 0x009896800000895d */ /* 0x002fea0003900000 */
[----:B------:R-:W1:Y:S02]  /*71f0*/  @!P0 SYNCS.PHASECHK.TRANS64 P0, [R9+URZ], R4 ;  /* 0x00000004090085a7 */ /* 0x000e64000800007f */
[----:B-1----:R-:W-:Y:S05]  /*7200*/  @!P0 BRA `(.L_x_130) ;  /* 0xfffffffc00f08947 */ /* 0x002fea000383ffff */
[----:B------:R-:W-:Y:S05]  /*7210*/  BRA `(.L_x_167) ;  /* 0xfffffff000147947 */ /* 0x000fea000383ffff */
.L_x_131:
[----:B0-----:R0:W1:Y:S02]  /*7220*/  SYNCS.PHASECHK.TRANS64.TRYWAIT P0, [R6+URZ], R5 ;  /* 0x00000005060075a7 */ /* 0x001064000800017f */
[----:B-1----:R-:W-:Y:S05]  /*7230*/  @!P0 NANOSLEEP.SYNCS 0x989680 ;  /* 0x009896800000895d */ /* 0x002fea0003900000 */
[----:B------:R-:W1:Y:S02]  /*7240*/  @!P0 SYNCS.PHASECHK.TRANS64 P0, [R6+URZ], R5 ;  /* 0x00000005060085a7 */ /* 0x000e64000800007f */
[----:B-1----:R-:W-:Y:S05]  /*7250*/  @!P0 BRA `(.L_x_131) ;  /* 0xfffffffc00f08947 */ /* 0x002fea000383ffff */
[----:B------:R-:W-:Y:S05]  /*7260*/  BRA `(.L_x_168) ;  /* 0xfffffff000247947 */ /* 0x000fea000383ffff */
.L_x_132:
[----:B0-----:R0:W1:Y:S02]  /*7270*/  SYNCS.PHASECHK.TRANS64.TRYWAIT P0, [R9+URZ], R4 ;  /* 0x00000004090075a7 */ /* 0x001064000800017f */
[----:B-1----:R-:W-:Y:S05]  /*7280*/  @!P0 NANOSLEEP.SYNCS 0x989680 ;  /* 0x009896800000895d */ /* 0x002fea0003900000 */
[----:B------:R-:W1:Y:S02]  /*7290*/  @!P0 SYNCS.PHASECHK.TRANS64 P0, [R9+URZ], R4 ;  /* 0x00000004090085a7 */ /* 0x000e64000800007f */
[----:B-1----:R-:W-:Y:S05]  /*72a0*/  @!P0 BRA `(.L_x_132) ;  /* 0xfffffffc00f08947 */ /* 0x002fea000383ffff */
[----:B------:R-:W-:Y:S05]  /*72b0*/  BRA `(.L_x_169) ;  /* 0xfffffff000347947 */ /* 0x000fea000383ffff */
.L_x_133:
[----:B0-----:R0:W1:Y:S02]  /*72c0*/  SYNCS.PHASECHK.TRANS64.TRYWAIT P0, [R6+URZ], R5 ;  /* 0x00000005060075a7 */ /* 0x001064000800017f */
[----:B-1----:R-:W-:Y:S05]  /*72d0*/  @!P0 NANOSLEEP.SYNCS 0x989680 ;  /* 0x009896800000895d */ /* 0x002fea0003900000 */
[----:B------:R-:W1:Y:S02]  /*72e0*/  @!P0 SYNCS.PHASECHK.TRANS64 P0, [R6+URZ], R5 ;  /* 0x00000005060085a7 */ /* 0x000e64000800007f */
[----:B-1----:R-:W-:Y:S05]  /*72f0*/  @!P0 BRA `(.L_x_133) ;  /* 0xfffffffc00f08947 */ /* 0x002fea000383ffff */
[----:B------:R-:W-:Y:S05]  /*7300*/  BRA `(.L_x_170) ;  /* 0xfffffff000447947 */ /* 0x000fea000383ffff */
.L_x_134:
[----:B0-----:R0:W1:Y:S02]  /*7310*/  SYNCS.PHASECHK.TRANS64.TRYWAIT P0, [R9+URZ], R4 ;  /* 0x00000004090075a7 */ /* 0x001064000800017f */
[----:B-1----:R-:W-:Y:S05]  /*7320*/  @!P0 NANOSLEEP.SYNCS 0x989680 ;  /* 0x009896800000895d */ /* 0x002fea0003900000 */
[----:B------:R-:W1:Y:S02]  /*7330*/  @!P0 SYNCS.PHASECHK.TRANS64 P0, [R9+URZ], R4 ;  /* 0x00000004090085a7 */ /* 0x000e64000800007f */
[----:B-1----:R-:W-:Y:S05]  /*7340*/  @!P0 BRA `(.L_x_134) ;  /* 0xfffffffc00f08947 */ /* 0x002fea000383ffff */
[----:B------:R-:W-:Y:S05]  /*7350*/  BRA `(.L_x_171) ;  /* 0xfffffff000547947 */ /* 0x000fea000383ffff */
.L_x_135:
[----:B0-----:R0:W1:Y:S02]  /*7360*/  SYNCS.PHASECHK.TRANS64.TRYWAIT P0, [R6+URZ], R5 ;  /* 0x00000005060075a7 */ /* 0x001064000800017f */
[----:B-1----:R-:W-:Y:S05]  /*7370*/  @!P0 NANOSLEEP.SYNCS 0x989680 ;  /* 0x009896800000895d */ /* 0x002fea0003900000 */
[----:B------:R-:W1:Y:S02]  /*7380*/  @!P0 SYNCS.PHASECHK.TRANS64 P0, [R6+URZ], R5 ;  /* 0x00000005060085a7 */ /* 0x000e64000800007f */
[----:B-1----:R-:W-:Y:S05]  /*7390*/  @!P0 BRA `(.L_x_135) ;  /* 0xfffffffc00f08947 */ /* 0x002fea000383ffff */
[----:B------:R-:W-:Y:S05]  /*73a0*/  BRA `(.L_x_172) ;  /* 0xfffffff000647947 */ /* 0x000fea000383ffff */
.L_x_136:
[----:B0-----:R0:W1:Y:S02]  /*73b0*/  SYNCS.PHASECHK.TRANS64.TRYWAIT P0, [R9+URZ], R4 ;  /* 0x00000004090075a7 */ /* 0x001064000800017f */
[----:B-1----:R-:W-:Y:S05]  /*73c0*/  @!P0 NANOSLEEP.SYNCS 0x989680 ;  /* 0x009896800000895d */ /* 0x002fea0003900000 */
[----:B------:R-:W1:Y:S02]  /*73d0*/  @!P0 SYNCS.PHASECHK.TRANS64 P0, [R9+URZ], R4 ;  /* 0x00000004090085a7 */ /* 0x000e64000800007f */
[----:B-1----:R-:W-:Y:S05]  /*73e0*/  @!P0 BRA `(.L_x_136) ;  /* 0xfffffffc00f08947 */ /* 0x002fea000383ffff */
[----:B------:R-:W-:Y:S05]  /*73f0*/  BRA `(.L_x_173) ;  /* 0xfffffff000747947 */ /* 0x000fea000383ffff */
.L_x_137:
[----:B0-----:R0:W1:Y:S02]  /*7400*/  SYNCS.PHASECHK.TRANS64.TRYWAIT P0, [R6+URZ], R5 ;  /* 0x00000005060075a7 */ /* 0x001064000800017f */
[----:B-1----:R-:W-:Y:S05]  /*7410*/  @!P0 NANOSLEEP.SYNCS 0x989680 ;  /* 0x009896800000895d */ /* 0x002fea0003900000 */
[----:B------:R-:W1:Y:S02]  /*7420*/  @!P0 SYNCS.PHASECHK.TRANS64 P0, [R6+URZ], R5 ;  /* 0x00000005060085a7 */ /* 0x000e64000800007f */
[----:B-1----:R-:W-:Y:S05]  /*7430*/  @!P0 BRA `(.L_x_137) ;  /* 0xfffffffc00f08947 */ /* 0x002fea000383ffff */
[----:B------:R-:W-:Y:S05]  /*7440*/  BRA `(.L_x_174) ;  /* 0xfffffff000847947 */ /* 0x000fea000383ffff */
.L_x_138:
[----:B0-----:R0:W1:Y:S02]  /*7450*/  SYNCS.PHASECHK.TRANS64.TRYWAIT P0, [R9+URZ], R4 ;  /* 0x00000004090075a7 */ /* 0x001064000800017f */
[----:B-1----:R-:W-:Y:S05]  /*7460*/  @!P0 NANOSLEEP.SYNCS 0x989680 ;  /* 0x009896800000895d */ /* 0x002fea0003900000 */
[----:B------:R-:W1:Y:S02]  /*7470*/  @!P0 SYNCS.PHASECHK.TRANS64 P0, [R9+URZ], R4 ;  /* 0x00000004090085a7 */ /* 0x000e64000800007f */
[----:B-1----:R-:W-:Y:S05]  /*7480*/  @!P0 BRA `(.L_x_138) ;  /* 0xfffffffc00f08947 */ /* 0x002fea000383ffff */
[----:B------:R-:W-:Y:S05]  /*7490*/  BRA `(.L_x_175) ;  /* 0xfffffff000947947 */ /* 0x000fea000383ffff */
.L_x_139:
[----:B0-----:R0:W1:Y:S02]  /*74a0*/  SYNCS.PHASECHK.TRANS64.TRYWAIT P0, [R6+URZ], R5 ;  /* 0x00000005060075a7 */ /* 0x001064000800017f */
[----:B-1----:R-:W-:Y:S05]  /*74b0*/  @!P0 NANOSLEEP.SYNCS 0x989680 ;  /* 0x009896800000895d */ /* 0x002fea0003900000 */
[----:B------:R-:W1:Y:S02]  /*74c0*/  @!P0 SYNCS.PHASECHK.TRANS64 P0, [R6+URZ], R5 ;  /* 0x00000005060085a7 */ /* 0x000e64000800007f */
[----:B-1----:R-:W-:Y:S05]  /*74d0*/  @!P0 BRA `(.L_x_139) ;  /* 0xfffffffc00f08947 */ /* 0x002fea000383ffff */
[----:B------:R-:W-:Y:S05]  /*74e0*/  BRA `(.L_x_176) ;  /* 0xfffffff000a47947 */ /* 0x000fea000383ffff */
.L_x_140:
[----:B0-----:R0:W1:Y:S02]  /*74f0*/  SYNCS.PHASECHK.TRANS64.TRYWAIT P0, [R9+URZ], R4 ;  /* 0x00000004090075a7 */ /* 0x001064000800017f */
[----:B-1----:R-:W-:Y:S05]  /*7500*/  @!P0 NANOSLEEP.SYNCS 0x989680 ;  /* 0x009896800000895d */ /* 0x002fea0003900000 */
[----:B------:R-:W1:Y:S02]  /*7510*/  @!P0 SYNCS.PHASECHK.TRANS64 P0, [R9+URZ], R4 ;  /* 0x00000004090085a7 */ /* 0x000e64000800007f */
[----:B-1----:R-:W-:Y:S05]  /*7520*/  @!P0 BRA `(.L_x_140) ;  /* 0xfffffffc00f08947 */ /* 0x002fea000383ffff */
[----:B------:R-:W-:Y:S05]  /*7530*/  BRA `(.L_x_177) ;  /* 0xfffffff000b47947 */ /* 0x000fea000383ffff */
.L_x_141:
[----:B0-----:R0:W1:Y:S02]  /*7540*/  SYNCS.PHASECHK.TRANS64.TRYWAIT P0, [R6+URZ], R5 ;  /* 0x00000005060075a7 */ /* 0x001064000800017f */
[----:B-1----:R-:W-:Y:S05]  /*7550*/  @!P0 NANOSLEEP.SYNCS 0x989680 ;  /* 0x009896800000895d */ /* 0x002fea0003900000 */
[----:B------:R-:W1:Y:S02]  /*7560*/  @!P0 SYNCS.PHASECHK.TRANS64 P0, [R6+URZ], R5 ;  /* 0x00000005060085a7 */ /* 0x000e64000800007f */
[----:B-1----:R-:W-:Y:S05]  /*7570*/  @!P0 BRA `(.L_x_141) ;  /* 0xfffffffc00f08947 */ /* 0x002fea000383ffff */
[----:B------:R-:W-:Y:S05]  /*7580*/  BRA `(.L_x_178) ;  /* 0xfffffff000c47947 */ /* 0x000fea000383ffff */
.L_x_142:
[----:B0-----:R0:W1:Y:S02]  /*7590*/  SYNCS.PHASECHK.TRANS64.TRYWAIT P0, [R9+URZ], R4 ;  /* 0x00000004090075a7 */ /* 0x001064000800017f */
[----:B-1----:R-:W-:Y:S05]  /*75a0*/  @!P0 NANOSLEEP.SYNCS 0x989680 ;  /* 0x009896800000895d */ /* 0x002fea0003900000 */
[----:B------:R-:W1:Y:S02]  /*75b0*/  @!P0 SYNCS.PHASECHK.TRANS64 P0, [R9+URZ], R4 ;  /* 0x00000004090085a7 */ /* 0x000e64000800007f */
[----:B-1----:R-:W-:Y:S05]  /*75c0*/  @!P0 BRA `(.L_x_142) ;  /* 0xfffffffc00f08947 */ /* 0x002fea000383ffff */
[----:B------:R-:W-:Y:S05]  /*75d0*/  BRA `(.L_x_179) ;  /* 0xfffffff000d47947 */ /* 0x000fea000383ffff */
.L_x_143:
[----:B0-----:R0:W1:Y:S02]  /*75e0*/  SYNCS.PHASECHK.TRANS64.TRYWAIT P0, [R6+URZ], R5 ;  /* 0x00000005060075a7 */ /* 0x001064000800017f */
[----:B-1----:R-:W-:Y:S05]  /*75f0*/  @!P0 NANOSLEEP.SYNCS 0x989680 ;  /* 0x009896800000895d */ /* 0x002fea0003900000 */
[----:B------:R-:W1:Y:S02]  /*7600*/  @!P0 SYNCS.PHASECHK.TRANS64 P0, [R6+URZ], R5 ;  /* 0x00000005060085a7 */ /* 0x000e64000800007f */
[----:B-1----:R-:W-:Y:S05]  /*7610*/  @!P0 BRA `(.L_x_143) ;  /* 0xfffffffc00f08947 */ /* 0x002fea000383ffff */
[----:B------:R-:W-:Y:S05]  /*7620*/  BRA `(.L_x_180) ;  /* 0xfffffff000e47947 */ /* 0x000fea000383ffff */
.L_x_144:
[----:B0-----:R0:W1:Y:S02]  /*7630*/  SYNCS.PHASECHK.TRANS64.TRYWAIT P0, [R9+URZ], R4 ;  /* 0x00000004090075a7 */ /* 0x001064000800017f */
[----:B-1----:R-:W-:Y:S05]  /*7640*/  @!P0 NANOSLEEP.SYNCS 0x989680 ;  /* 0x009896800000895d */ /* 0x002fea0003900000 */
[----:B------:R-:W1:Y:S02]  /*7650*/  @!P0 SYNCS.PHASECHK.TRANS64 P0, [R9+URZ], R4 ;  /* 0x00000004090085a7 */ /* 0x000e64000800007f */
[----:B-1----:R-:W-:Y:S05]  /*7660*/  @!P0 BRA `(.L_x_144) ;  /* 0xfffffffc00f08947 */ /* 0x002fea000383ffff */
[----:B------:R-:W-:Y:S05]  /*7670*/  BRA `(.L_x_181) ;  /* 0xfffffff000f47947 */ /* 0x000fea000383ffff */
.L_x_145:
[----:B0-----:R0:W1:Y:S02]  /*7680*/  SYNCS.PHASECHK.TRANS64.TRYWAIT P0, [R6+URZ], R5 ;  /* 0x00000005060075a7 */ /* 0x001064000800017f */
[----:B-1----:R-:W-:Y:S05]  /*7690*/  @!P0 NANOSLEEP.SYNCS 0x989680 ;  /* 0x009896800000895d */ /* 0x002fea0003900000 */
[----:B------:R-:W1:Y:S02]  /*76a0*/  @!P0 SYNCS.PHASECHK.TRANS64 P0, [R6+URZ], R5 ;  /* 0x00000005060085a7 */ /* 0x000e64000800007f */
[----:B-1----:R-:W-:Y:S05]  /*76b0*/  @!P0 BRA `(.L_x_145) ;  /* 0xfffffffc00f08947 */ /* 0x002fea000383ffff */
[----:B------:R-:W-:Y:S05]  /*76c0*/  BRA `(.L_x_182) ;  /* 0xfffffff400047947 */ /* 0x000fea000383ffff */
.L_x_146:
[----:B0-----:R0:W1:Y:S02]  /*76d0*/  SYNCS.PHASECHK.TRANS64.TRYWAIT P0, [R9+URZ], R4 ;  /* 0x00000004090075a7 */ /* 0x001064000800017f */
[----:B-1----:R-:W-:Y:S05]  /*76e0*/  @!P0 NANOSLEEP.SYNCS 0x989680 ;  /* 0x009896800000895d */ /* 0x002fea0003900000 */
[----:B------:R-:W1:Y:S02]  /*76f0*/  @!P0 SYNCS.PHASECHK.TRANS64 P0, [R9+URZ], R4 ;  /* 0x00000004090085a7 */ /* 0x000e64000800007f */
[----:B-1----:R-:W-:Y:S05]  /*7700*/  @!P0 BRA `(.L_x_146) ;  /* 0xfffffffc00f08947 */ /* 0x002fea000383ffff */
[----:B------:R-:W-:Y:S05]  /*7710*/  BRA `(.L_x_183) ;  /* 0xfffffff400147947 */ /* 0x000fea000383ffff */
.L_x_147:
[----:B-1----:R1:W2:Y:S02]  /*7720*/  SYNCS.PHASECHK.TRANS64.TRYWAIT P0, [R6+URZ], R5 ;  /* 0x00000005060075a7 */ /* 0x0022a4000800017f */
[----:B--2---:R-:W-:Y:S05]  /*7730*/  @!P0 NANOSLEEP.SYNCS 0x989680 ;  /* 0x009896800000895d */ /* 0x004fea0003900000 */
[----:B------:R-:W2:Y:S02]  /*7740*/  @!P0 SYNCS.PHASECHK.TRANS64 P0, [R6+URZ], R5 ;  /* 0x00000005060085a7 */ /* 0x000ea4000800007f */
[----:B--2---:R-:W-:Y:S05]  /*7750*/  @!P0 BRA `(.L_x_147) ;  /* 0xfffffffc00f08947 */ /* 0x004fea000383ffff */
[----:B------:R-:W-:Y:S05]  /*7760*/  BRA `(.L_x_184) ;  /* 0xfffffff4001c7947 */ /* 0x000fea000383ffff */
.L_x_185:
[----:B------:R-:W-:-:S00]  /*7770*/  BRA `(.L_x_185) ;  /* 0xfffffffc00fc7947 */ /* 0x000fc0000383ffff */
[----:B------:R-:W-:-:S00]  /*7780*/  NOP ;  /* 0x0000000000007918 */ /* 0x000fc00000000000 */
[----:B------:R-:W-:-:S00]  /*7790*/  NOP ;  /* 0x0000000000007918 */ /* 0x000fc00000000000 */
[----:B------:R-:W-:-:S00]  /*77a0*/  NOP ;  /* 0x0000000000007918 */ /* 0x000fc00000000000 */
[----:B------:R-:W-:-:S00]  /*77b0*/  NOP ;  /* 0x0000000000007918 */ /* 0x000fc00000000000 */
[----:B------:R-:W-:-:S00]  /*77c0*/  NOP ;  /* 0x0000000000007918 */ /* 0x000fc00000000000 */
[----:B------:R-:W-:-:S00]  /*77d0*/  NOP ;  /* 0x0000000000007918 */ /* 0x000fc00000000000 */
[----:B------:R-:W-:-:S00]  /*77e0*/  NOP ;  /* 0x0000000000007918 */ /* 0x000fc00000000000 */
[----:B------:R-:W-:-:S00]  /*77f0*/  NOP ;  /* 0x0000000000007918 */ /* 0x000fc00000000000 */
.L_x_186:


//--------------------- .nv.global.init           --------------------------
	.section	.nv.global.init,"aw",@progbits
.nv.global.init:
	.type		$str$22,@object
	.size		$str$22,($str$23 - $str$22)
$str$22:
        /*0000*/ 	.byte	0x6b, 0x5f, 0x74, 0x69, 0x6c, 0x65, 0x5f, 0x63, 0x6f, 0x75, 0x6e, 0x74, 0x20, 0x3e, 0x3d, 0x20
        /*0010*/ 	.byte	0x31, 0x00
	.type		$str$23,@object
	.size		$str$23,(__unnamed_1 - $str$23)
$str$23:
        /*0012*/ 	.byte	0x2f, 0x74, 0x6d, 0x70, 0x2f, 0x63, 0x75, 0x74, 0x6c, 0x61, 0x73, 0x73, 0x5f, 0x73, 0x77, 0x65
        /*0022*/ 	.byte	0x65, 0x70, 0x5f, 0x73, 0x72, 0x63, 0x2f, 0x69, 0x6e, 0x63, 0x6c, 0x75, 0x64, 0x65, 0x2f, 0x63
        /*0032*/ 	.byte	0x75, 0x74, 0x6c, 0x61, 0x73, 0x73, 0x2f, 0x67, 0x65, 0x6d, 0x6d, 0x2f, 0x63, 0x6f, 0x6c, 0x6c
        /*0042*/ 	.byte	0x65, 0x63, 0x74, 0x69, 0x76, 0x65, 0x2f, 0x73, 0x6d, 0x39, 0x30, 0x5f, 0x6d, 0x6d, 0x61, 0x5f
        /*0052*/ 	.byte	0x74, 0x6d, 0x61, 0x5f, 0x67, 0x6d, 0x6d, 0x61, 0x5f, 0x73, 0x73, 0x5f, 0x77, 0x61, 0x72, 0x70
        /*0062*/ 	.byte	0x73, 0x70, 0x65, 0x63, 0x69, 0x61, 0x6c, 0x69, 0x7a, 0x65, 0x64, 0x2e, 0x68, 0x70, 0x70, 0x00
	.type		__unnamed_1,@object
	.size		__unnamed_1,(.L_0 - __unnamed_1)
__unnamed_1:
        /*0072*/ 	.byte	0x76, 0x6f, 0x69, 0x64, 0x20, 0x63, 0x75, 0x74, 0x6c, 0x61, 0x73, 0x73, 0x3a, 0x3a, 0x67, 0x65
        /* <DEDUP_REMOVED lines=181> */
        /*0bd2*/ 	.byte	0x79, 0x5d, 0x00
.L_0:


//--------------------- .nv.shared._ZN7cutlass13device_kernelINS_4gemm6kernel13GemmUniversalIN4cute5tupleIJiiiiEEENS1_10collective13CollectiveMmaINS1_34MainloopSm90TmaGmmaWarpSpecializedILi28ENS5_IJNS4_1CILi2EEESB_NSA_ILi1EEEEEENS1_32KernelTmaWarpSpecializedPingpongEEENS5_IJNSA_ILi64EEESG_NSA_ILi32EEEEEENS_10bfloat16_tENS5_IJlSC_lEEESJ_SK_NS4_8TiledMMAINS4_8MMA_AtomIJNS4_4SM904GMMA27MMA_64x64x16_F32BF16BF16_SSILNSO_5MajorE0ELSQ_0ELNSO_7ScaleInE1ELSR_1EEEEEENS4_6LayoutINS5_IJSC_SC_SC_EEENS5_IJNSA_ILi0EEESW_SW_EEEEENS5_IJNS4_10UnderscoreESZ_SZ_EEEEENS4_23SM90_TMA_LOAD_MULTICASTENS4_14ComposedLayoutINS4_7SwizzleILi2ELi4ELi3EEENS4_18smem_ptr_flag_bitsILi16EEENSU_INS5_IJNSA_ILi8EEESH_EEENS5_IJSH_SC_EEEEEEEvNS4_8identityES12_S1C_vS1D_EENS_8epilogue10collective6detail29Sm90TmaWarpSpecializedAdapterINS1G_15DefaultEpilogueISJ_SK_SK_NS1F_6thread17LinearCombinationISJ_Li1EffLNS1K_9ScaleType4KindE0ELNS_15FloatRoundStyleE2ESJ_EENS1_15EpilogueDefaultEEEEEvvEEEEvNT_6ParamsE --------------------------
	.section	.nv.shared._ZN7cutlass13device_kernelINS_4gemm6kernel13GemmUniversalIN4cute5tupleIJiiiiEEENS1_10collective13CollectiveMmaINS1_34MainloopSm90TmaGmmaWarpSpecializedILi28ENS5_IJNS4_1CILi2EEESB_NSA_ILi1EEEEEENS1_32KernelTmaWarpSpecializedPingpongEEENS5_IJNSA_ILi64EEESG_NSA_ILi32EEEEEENS_10bfloat16_tENS5_IJlSC_lEEESJ_SK_NS4_8TiledMMAINS4_8MMA_AtomIJNS4_4SM904GMMA27MMA_64x64x16_F32BF16BF16_SSILNSO_5MajorE0ELSQ_0ELNSO_7ScaleInE1ELSR_1EEEEEENS4_6LayoutINS5_IJSC_SC_SC_EEENS5_IJNSA_ILi0EEESW_SW_EEEEENS5_IJNS4_10UnderscoreESZ_SZ_EEEEENS4_23SM90_TMA_LOAD_MULTICASTENS4_14ComposedLayoutINS4_7SwizzleILi2ELi4ELi3EEENS4_18smem_ptr_flag_bitsILi16EEENSU_INS5_IJNSA_ILi8EEESH_EEENS5_IJSH_SC_EEEEEEEvNS4_8identityES12_S1C_vS1D_EENS_8epilogue10collective6detail29Sm90TmaWarpSpecializedAdapterINS1G_15DefaultEpilogueISJ_SK_SK_NS1F_6thread17LinearCombinationISJ_Li1EffLNS1K_9ScaleType4KindE0ELNS_15FloatRoundStyleE2ESJ_EENS1_15EpilogueDefaultEEEEEvvEEEEvNT_6ParamsE,"aw",@nobits
	.sectionflags	@""
	.align	16
	.zero		1024


//--------------------- .nv.shared.reserved.0     --------------------------
	.section	.nv.shared.reserved.0,"aw",@nobits
	.weak		__nv_reservedSMEM_offset_0_alias
	.size		__nv_reservedSMEM_offset_0_alias, 0, 0
	.other		__nv_reservedSMEM_offset_0_alias,@"STO_CUDA_RESERVED_SHARED STV_DEFAULT"
__nv_reservedSMEM_offset_0_alias:
	.zero		0


//--------------------- .nv.global                --------------------------
	.section	.nv.global,"aw",@nobits
.nv.global:
	.type		_ZN39_INTERNAL_9b6accaf_4_k_cu_7e7246ae_33714cute1_E,@object
	.size		_ZN39_INTERNAL_9b6accaf_4_k_cu_7e7246ae_33714cute1_E,(_ZN39_INTERNAL_9b6accaf_4_k_cu_7e7246ae_33714cuda3std3__45__cpo6cbeginE - _ZN39_INTERNAL_9b6accaf_4_k_cu_7e7246ae_33714cute1_E)
_ZN39_INTERNAL_9b6accaf_4_k_cu_7e7246ae_33714cute1_E:
	.zero		1
	.type		_ZN39_INTERNAL_9b6accaf_4_k_cu_7e7246ae_33714cuda3std3__45__cpo6cbeginE,@object
	.size		_ZN39_INTERNAL_9b6accaf_4_k_cu_7e7246ae_33714cuda3std3__45__cpo6cbeginE,(_ZN39_INTERNAL_9b6accaf_4_k_cu_7e7246ae_33714cuda3std3__48in_placeE - _ZN39_INTERNAL_9b6accaf_4_k_cu_7e7246ae_33714cuda3std3__45__cpo6cbeginE)
_ZN39_INTERNAL_9b6accaf_4_k_cu_7e7246ae_33714cuda3std3__45__cpo6cbeginE:
	.zero		1
	.type		_ZN39_INTERNAL_9b6accaf_4_k_cu_7e7246ae_33714cuda3std3__48in_placeE,@object
	.size		_ZN39_INTERNAL_9b6accaf_4_k_cu_7e7246ae_33714cuda3std3__48in_placeE,(_ZN39_INTERNAL_9b6accaf_4_k_cu_7e7246ae_33714cuda3std6ranges3__45__cpo9iter_moveE - _ZN39_INTERNAL_9b6accaf_4_k_cu_7e7246ae_33714cuda3std3__48in_placeE)
_ZN39_INTERNAL_9b6accaf_4_k_cu_7e7246ae_33714cuda3std3__48in_placeE:
	.zero		1
	.type		_ZN39_INTERNAL_9b6accaf_4_k_cu_7e7246ae_33714cuda3std6ranges3__45__cpo9iter_moveE,@object
	.size		_ZN39_INTERNAL_9b6accaf_4_k_cu_7e7246ae_33714cuda3std6ranges3__45__cpo9iter_moveE,(_ZN39_INTERNAL_9b6accaf_4_k_cu_7e7246ae_33714cuda3std3__45__cpo5beginE - _ZN39_INTERNAL_9b6accaf_4_k_cu_7e7246ae_33714cuda3std6ranges3__45__cpo9iter_moveE)
_ZN39_INTERNAL_9b6accaf_4_k_cu_7e7246ae_33714cuda3std6ranges3__45__cpo9iter_moveE:
	.zero		1
	.type		_ZN39_INTERNAL_9b6accaf_4_k_cu_7e7246ae_33714cuda3std3__45__cpo5beginE,@object
	.size		_ZN39_INTERNAL_9b6accaf_4_k_cu_7e7246ae_33714cuda3std3__45__cpo5beginE,(_ZN39_INTERNAL_9b6accaf_4_k_cu_7e7246ae_33714cuda3std3__441_GLOBAL__N__9b6accaf_4_k_cu_7e7246ae_33716ignoreE - _ZN39_INTERNAL_9b6accaf_4_k_cu_7e7246ae_33714cuda3std3__45__cpo5beginE)
_ZN39_INTERNAL_9b6accaf_4_k_cu_7e7246ae_33714cuda3std3__45__cpo5beginE:
	.zero		1
	.type		_ZN39_INTERNAL_9b6accaf_4_k_cu_7e7246ae_33714cuda3std3__441_GLOBAL__N__9b6accaf_4_k_cu_7e7246ae_33716ignoreE,@object
	.size		_ZN39_INTERNAL_9b6accaf_4_k_cu_7e7246ae_33714cuda3std3__441_GLOBAL__N__9b6accaf_4_k_cu_7e7246ae_33716ignoreE,(_ZN39_INTERNAL_9b6accaf_4_k_cu_7e7246ae_33714cute7productE - _ZN39_INTERNAL_9b6accaf_4_k_cu_7e7246ae_33714cuda3std3__441_GLOBAL__N__9b6accaf_4_k_cu_7e7246ae_33716ignoreE)
_ZN39_INTERNAL_9b6accaf_4_k_cu_7e7246ae_33714cuda3std3__441_GLOBAL__N__9b6accaf_4_k_cu_7e7246ae_33716ignoreE:
	.zero		1
	.type		_ZN39_INTERNAL_9b6accaf_4_k_cu_7e7246ae_33714cute7productE,@object
	.size		_ZN39_INTERNAL_9b6accaf_4_k_cu_7e7246ae_33714cute7productE,(_ZN39_INTERNAL_9b6accaf_4_k_cu_7e7246ae_33714cuda3std3__45__cpo3endE - _ZN39_INTERNAL_9b6accaf_4_k_cu_7e7246ae_33714cute7productE)
_ZN39_INTERNAL_9b6accaf_4_k_cu_7e7246ae_33714cute7productE:
	.zero		1
	.type		_ZN39_INTERNAL_9b6accaf_4_k_cu_7e7246ae_33714cuda3std3__45__cpo3endE,@object
	.size		_ZN39_INTERNAL_9b6accaf_4_k_cu_7e7246ae_33714cuda3std3__45__cpo3endE,(_ZN39_INTERNAL_9b6accaf_4_k_cu_7e7246ae_33714cuda3std3__419piecewise_constructE - _ZN39_INTERNAL_9b6accaf_4_k_cu_7e7246ae_33714cuda3std3__45__cpo3endE)
_ZN39_INTERNAL_9b6accaf_4_k_cu_7e7246ae_33714cuda3std3__45__cpo3endE:
	.zero		1
	.type		_ZN39_INTERNAL_9b6accaf_4_k_cu_7e7246ae_33714cuda3std3__419piecewise_constructE,@object
	.size		_ZN39_INTERNAL_9b6accaf_4_k_cu_7e7246ae_33714cuda3std3__419piecewise_constructE,(_ZN39_INTERNAL_9b6accaf_4_k_cu_7e7246ae_33714cuda3std3__45__cpo4cendE - _ZN39_INTERNAL_9b6accaf_4_k_cu_7e7246ae_33714cuda3std3__419piecewise_constructE)
_ZN39_INTERNAL_9b6accaf_4_k_cu_7e7246ae_33714cuda3std3__419piecewise_constructE:
	.zero		1
	.type		_ZN39_INTERNAL_9b6accaf_4_k_cu_7e7246ae_33714cuda3std3__45__cpo4cendE,@object
	.size		_ZN39_INTERNAL_9b6accaf_4_k_cu_7e7246ae_33714cuda3std3__45__cpo4cendE,(_ZN39_INTERNAL_9b6accaf_4_k_cu_7e7246ae_33714cuda3std6ranges3__45__cpo4swapE - _ZN39_INTERNAL_9b6accaf_4_k_cu_7e7246ae_33714cuda3std3__45__cpo4cendE)
_ZN39_INTERNAL_9b6accaf_4_k_cu_7e7246ae_33714cuda3std3__45__cpo4cendE:
	.zero		1
	.type		_ZN39_INTERNAL_9b6accaf_4_k_cu_7e7246ae_33714cuda3std6ranges3__45__cpo4swapE,@object
	.size		_ZN39_INTERNAL_9b6accaf_4_k_cu_7e7246ae_33714cuda3std6ranges3__45__cpo4swapE,(.L_8 - _ZN39_INTERNAL_9b6accaf_4_k_cu_7e7246ae_33714cuda3std6ranges3__45__cpo4swapE)
_ZN39_INTERNAL_9b6accaf_4_k_cu_7e7246ae_33714cuda3std6ranges3__45__cpo4swapE:
	.zero		1
.L_8:


//--------------------- .nv.constant0._ZN7cutlass13device_kernelINS_4gemm6kernel13GemmUniversalIN4cute5tupleIJiiiiEEENS1_10collective13CollectiveMmaINS1_34MainloopSm90TmaGmmaWarpSpecializedILi28ENS5_IJNS4_1CILi2EEESB_NSA_ILi1EEEEEENS1_32KernelTmaWarpSpecializedPingpongEEENS5_IJNSA_ILi64EEESG_NSA_ILi32EEEEEENS_10bfloat16_tENS5_IJlSC_lEEESJ_SK_NS4_8TiledMMAINS4_8MMA_AtomIJNS4_4SM904GMMA27MMA_64x64x16_F32BF16BF16_SSILNSO_5MajorE0ELSQ_0ELNSO_7ScaleInE1ELSR_1EEEEEENS4_6LayoutINS5_IJSC_SC_SC_EEENS5_IJNSA_ILi0EEESW_SW_EEEEENS5_IJNS4_10UnderscoreESZ_SZ_EEEEENS4_23SM90_TMA_LOAD_MULTICASTENS4_14ComposedLayoutINS4_7SwizzleILi2ELi4ELi3EEENS4_18smem_ptr_flag_bitsILi16EEENSU_INS5_IJNSA_ILi8EEESH_EEENS5_IJSH_SC_EEEEEEEvNS4_8identityES12_S1C_vS1D_EENS_8epilogue10collective6detail29Sm90TmaWarpSpecializedAdapterINS1G_15DefaultEpilogueISJ_SK_SK_NS1F_6thread17LinearCombinationISJ_Li1EffLNS1K_9ScaleType4KindE0ELNS_15FloatRoundStyleE2ESJ_EENS1_15EpilogueDefaultEEEEEvvEEEEvNT_6ParamsE --------------------------
	.section	.nv.constant0._ZN7cutlass13device_kernelINS_4gemm6kernel13GemmUniversalIN4cute5tupleIJiiiiEEENS1_10collective13CollectiveMmaINS1_34MainloopSm90TmaGmmaWarpSpecializedILi28ENS5_IJNS4_1CILi2EEESB_NSA_ILi1EEEEEENS1_32KernelTmaWarpSpecializedPingpongEEENS5_IJNSA_ILi64EEESG_NSA_ILi32EEEEEENS_10bfloat16_tENS5_IJlSC_lEEESJ_SK_NS4_8TiledMMAINS4_8MMA_AtomIJNS4_4SM904GMMA27MMA_64x64x16_F32BF16BF16_SSILNSO_5MajorE0ELSQ_0ELNSO_7ScaleInE1ELSR_1EEEEEENS4_6LayoutINS5_IJSC_SC_SC_EEENS5_IJNSA_ILi0EEESW_SW_EEEEENS5_IJNS4_10UnderscoreESZ_SZ_EEEEENS4_23SM90_TMA_LOAD_MULTICASTENS4_14ComposedLayoutINS4_7SwizzleILi2ELi4ELi3EEENS4_18smem_ptr_flag_bitsILi16EEENSU_INS5_IJNSA_ILi8EEESH_EEENS5_IJSH_SC_EEEEEEEvNS4_8identityES12_S1C_vS1D_EENS_8epilogue10collective6detail29Sm90TmaWarpSpecializedAdapterINS1G_15DefaultEpilogueISJ_SK_SK_NS1F_6thread17LinearCombinationISJ_Li1EffLNS1K_9ScaleType4KindE0ELNS_15FloatRoundStyleE2ESJ_EENS1_15EpilogueDefaultEEEEEvvEEEEvNT_6ParamsE,"a",@progbits
	.sectionflags	@""
	.align	4
.nv.constant0._ZN7cutlass13device_kernelINS_4gemm6kernel13GemmUniversalIN4cute5tupleIJiiiiEEENS1_10collective13CollectiveMmaINS1_34MainloopSm90TmaGmmaWarpSpecializedILi28ENS5_IJNS4_1CILi2EEESB_NSA_ILi1EEEEEENS1_32KernelTmaWarpSpecializedPingpongEEENS5_IJNSA_ILi64EEESG_NSA_ILi32EEEEEENS_10bfloat16_tENS5_IJlSC_lEEESJ_SK_NS4_8TiledMMAINS4_8MMA_AtomIJNS4_4SM904GMMA27MMA_64x64x16_F32BF16BF16_SSILNSO_5MajorE0ELSQ_0ELNSO_7ScaleInE1ELSR_1EEEEEENS4_6LayoutINS5_IJSC_SC_SC_EEENS5_IJNSA_ILi0EEESW_SW_EEEEENS5_IJNS4_10UnderscoreESZ_SZ_EEEEENS4_23SM90_TMA_LOAD_MULTICASTENS4_14ComposedLayoutINS4_7SwizzleILi2ELi4ELi3EEENS4_18smem_ptr_flag_bitsILi16EEENSU_INS5_IJNSA_ILi8EEESH_EEENS5_IJSH_SC_EEEEEEEvNS4_8identityES12_S1C_vS1D_EENS_8epilogue10collective6detail29Sm90TmaWarpSpecializedAdapterINS1G_15DefaultEpilogueISJ_SK_SK_NS1F_6thread17LinearCombinationISJ_Li1EffLNS1K_9ScaleType4KindE0ELNS_15FloatRoundStyleE2ESJ_EENS1_15EpilogueDefaultEEEEEvvEEEEvNT_6ParamsE:
	.zero		1664


//--------------------- SYMBOLS --------------------------

	.type		.nv.reservedSmem.offset0,@object
	.size		.nv.reservedSmem.offset0,0x4
	.type		__assertfail,@function
